// auto-generated by cutlass_sweep.gemm — config: {"arch": "sm_100", "cluster_m": 1, "cluster_n": 2, "dtype": "bf16", "stages": 5, "tile_k": 128, "tile_m": 64, "tile_n": 64}
#include "cutlass/cutlass.h"
#include "cutlass/gemm/collective/collective_builder.hpp"
#include "cutlass/gemm/device/gemm_universal_adapter.h"
#include "cutlass/gemm/kernel/gemm_universal.hpp"
#include "cutlass/epilogue/collective/collective_builder.hpp"

using ElemA = cutlass::bfloat16_t;
using ElemB = cutlass::bfloat16_t;
using ElemCD = cutlass::bfloat16_t;
using Acc  = float;
using TileShape    = cute::Shape<cute::_64, cute::_64, cute::_128>;
using ClusterShape = cute::Shape<cute::_1, cute::_2, cute::_1>;

using CollectiveEpilogue = typename cutlass::epilogue::collective::CollectiveBuilder<
    cutlass::arch::Sm100, cutlass::arch::OpClassTensorOp,
    TileShape, ClusterShape,
    cutlass::epilogue::collective::EpilogueTileAuto,
    Acc, Acc,
    ElemCD, cutlass::layout::RowMajor, 128 / cutlass::sizeof_bits<ElemCD>::value,
    ElemCD, cutlass::layout::RowMajor, 128 / cutlass::sizeof_bits<ElemCD>::value,
    cutlass::epilogue::collective::EpilogueScheduleAuto
  >::CollectiveOp;

using CollectiveMainloop = typename cutlass::gemm::collective::CollectiveBuilder<
    cutlass::arch::Sm100, cutlass::arch::OpClassTensorOp,
    ElemA, cutlass::layout::RowMajor, 128 / cutlass::sizeof_bits<ElemA>::value,
    ElemB, cutlass::layout::ColumnMajor, 128 / cutlass::sizeof_bits<ElemB>::value,
    Acc,
    TileShape, ClusterShape,
    cutlass::gemm::collective::StageCount<5>,
    cutlass::gemm::collective::KernelScheduleAuto
  >::CollectiveOp;

using GemmKernel = cutlass::gemm::kernel::GemmUniversal<
    cute::Shape<int,int,int,int>,
    CollectiveMainloop,
    CollectiveEpilogue
>;
using Gemm = cutlass::gemm::device::GemmUniversalAdapter<GemmKernel>;

// Force the device kernel symbol into the cubin without needing a host main.
auto* _anchor = &cutlass::device_kernel<GemmKernel>;


// ===== COMPILED SASS (sm_100a) =====

	.target	sm_100a

	.elftype	@"ET_EXEC"


//--------------------- .note.nv.tkinfo           --------------------------
	.section	.note.nv.tkinfo,"",@"SHT_NOTE"
	.sectionflags	@"SHF_NOTE_NV_TKINFO"
	.tkinfo
        /*0018*/ 	.word	0x00000002
        /*0030*/ 	.string	""
        /*0030*/ 	.string	"ptxas"
        /*0030*/ 	.string	"Cuda compilation tools, release 13.0, V13.0.88"
        /*0030*/ 	.string	"Build cuda_13.0.r13.0/compiler.36424714_0"
        /*0030*/ 	.string	"-arch sm_100a -m 64 "



//--------------------- .note.nv.cuinfo           --------------------------
	.section	.note.nv.cuinfo,"",@"SHT_NOTE"
	.sectionflags	@"SHF_NOTE_NV_CUINFO"
        /*0018*/ 	.short	0x0002
        /*001a*/ 	.short	0x0064
        /*001c*/ 	.short	0x0082
	.zero		2


//--------------------- .nv.info                  --------------------------
	.section	.nv.info,"",@"SHT_CUDA_INFO"
	.align	4


	//----- nvinfo : EIATTR_REGCOUNT
	.align		4
        /*0000*/ 	.byte	0x04, 0x2f
        /*0002*/ 	.short	(.L_19 - .L_18)
	.align		4
.L_18:
        /*0004*/ 	.word	index@(_ZN7cutlass13device_kernelINS_4gemm6kernel13GemmUniversalIN4cute5tupleIJiiiiEEENS1_10collective13CollectiveMmaINS1_35MainloopSm100TmaUmmaWarpSpecializedILi5ELi2ELi4ENS5_IJNS4_1CILi1EEENSA_ILi2EEESB_EEEEENS5_IJNSA_ILi64EEESF_NSA_ILi128EEEEEENS_10bfloat16_tENS5_IJlSB_lEEESI_SJ_NS4_8TiledMMAINS4_8MMA_AtomIJNS4_20SM100_MMA_F16BF16_SSISI_SI_fLi64ELi64ELNS4_4UMMA5MajorE0ELSO_0ELNSN_7ScaleInE0ELSP_0EEEEEENS4_6LayoutINS5_IJSB_SB_SB_EEENS5_IJNSA_ILi0EEESU_SU_EEEEENS5_IJNS4_10UnderscoreESX_SX_EEEEENS4_23SM90_TMA_LOAD_MULTICASTENS4_14ComposedLayoutINS4_7SwizzleILi3ELi4ELi3EEENS4_18smem_ptr_flag_bitsILi16EEENSS_INS5_IJNSA_ILi8EEESF_EEENS5_IJSF_SB_EEEEEEEvNS4_8identityENS4_13SM90_TMA_LOADES1A_vS1B_EENS_8epilogue10collective18CollectiveEpilogueINS1E_23Sm100TmaWarpSpecializedILi3ELi2ELi16ELb1ELb0EEEJSH_NS5_IJNSS_ISF_SB_EENSS_INSA_ILi32EEESB_EEEEESI_SJ_SI_SJ_NS1E_6fusion15FusionCallbacksIS1I_NS1N_17LinearCombinationISI_fSI_fLNS_15FloatRoundStyleE2EEESH_S1M_JEEENS4_5SM1004TMEM4LOAD26SM100_TMEM_LOAD_16dp256b4xES1C_NS11_INS12_ILi2ELi4ELi3EEES15_NSS_INS5_IJS16_S1K_EEENS5_IJS1K_SB_EEEEEEENS4_17SM75_U32x4_LDSM_NENS4_14SM90_TMA_STOREES21_NS4_17SM90_U32x4_STSM_NENS4_39AutoVectorizingCopyWithAssumedAlignmentILi128EEEEEEvvEEEEvNT_6ParamsE)
        /*0008*/ 	.word	0x00000045


	//----- nvinfo : EIATTR_FRAME_SIZE
	.align		4
.L_19:
        /*000c*/ 	.byte	0x04, 0x11
        /*000e*/ 	.short	(.L_21 - .L_20)
	.align		4
.L_20:
        /*0010*/ 	.word	index@($__internal_2_$__cuda_sm10x_tcgen05_guardrail_trap_unallocated_columns_being_dealloced)
        /*0014*/ 	.word	0x00000000


	//----- nvinfo : EIATTR_FRAME_SIZE
	.align		4
.L_21:
        /*0018*/ 	.byte	0x04, 0x11
        /*001a*/ 	.short	(.L_23 - .L_22)
	.align		4
.L_22:
        /*001c*/ 	.word	index@($__internal_1_$__cuda_sm10x_tcgen05_guardrail_trap_phase_invalid_during_alloc)
        /*0020*/ 	.word	0x00000000


	//----- nvinfo : EIATTR_FRAME_SIZE
	.align		4
.L_23:
        /*0024*/ 	.byte	0x04, 0x11
        /*0026*/ 	.short	(.L_25 - .L_24)
	.align		4
.L_24:
        /*0028*/ 	.word	index@($__internal_0_$__cuda_sm10x_tcgen05_guardrail_trap_col_being_dealloced_not_returned_by_alloc)
        /*002c*/ 	.word	0x00000000


	//----- nvinfo : EIATTR_FRAME_SIZE
	.align		4
.L_25:
        /*0030*/ 	.byte	0x04, 0x11
        /*0032*/ 	.short	(.L_27 - .L_26)
	.align		4
.L_26:
        /*0034*/ 	.word	index@(_ZN7cutlass13device_kernelINS_4gemm6kernel13GemmUniversalIN4cute5tupleIJiiiiEEENS1_10collective13CollectiveMmaINS1_35MainloopSm100TmaUmmaWarpSpecializedILi5ELi2ELi4ENS5_IJNS4_1CILi1EEENSA_ILi2EEESB_EEEEENS5_IJNSA_ILi64EEESF_NSA_ILi128EEEEEENS_10bfloat16_tENS5_IJlSB_lEEESI_SJ_NS4_8TiledMMAINS4_8MMA_AtomIJNS4_20SM100_MMA_F16BF16_SSISI_SI_fLi64ELi64ELNS4_4UMMA5MajorE0ELSO_0ELNSN_7ScaleInE0ELSP_0EEEEEENS4_6LayoutINS5_IJSB_SB_SB_EEENS5_IJNSA_ILi0EEESU_SU_EEEEENS5_IJNS4_10UnderscoreESX_SX_EEEEENS4_23SM90_TMA_LOAD_MULTICASTENS4_14ComposedLayoutINS4_7SwizzleILi3ELi4ELi3EEENS4_18smem_ptr_flag_bitsILi16EEENSS_INS5_IJNSA_ILi8EEESF_EEENS5_IJSF_SB_EEEEEEEvNS4_8identityENS4_13SM90_TMA_LOADES1A_vS1B_EENS_8epilogue10collective18CollectiveEpilogueINS1E_23Sm100TmaWarpSpecializedILi3ELi2ELi16ELb1ELb0EEEJSH_NS5_IJNSS_ISF_SB_EENSS_INSA_ILi32EEESB_EEEEESI_SJ_SI_SJ_NS1E_6fusion15FusionCallbacksIS1I_NS1N_17LinearCombinationISI_fSI_fLNS_15FloatRoundStyleE2EEESH_S1M_JEEENS4_5SM1004TMEM4LOAD26SM100_TMEM_LOAD_16dp256b4xES1C_NS11_INS12_ILi2ELi4ELi3EEES15_NSS_INS5_IJS16_S1K_EEENS5_IJS1K_SB_EEEEEEENS4_17SM75_U32x4_LDSM_NENS4_14SM90_TMA_STOREES21_NS4_17SM90_U32x4_STSM_NENS4_39AutoVectorizingCopyWithAssumedAlignmentILi128EEEEEEvvEEEEvNT_6ParamsE)
        /*0038*/ 	.word	0x00000000


	//----- nvinfo : EIATTR_MIN_STACK_SIZE
	.align		4
.L_27:
        /*003c*/ 	.byte	0x04, 0x12
        /*003e*/ 	.short	(.L_29 - .L_28)
	.align		4
.L_28:
        /*0040*/ 	.word	index@(_ZN7cutlass13device_kernelINS_4gemm6kernel13GemmUniversalIN4cute5tupleIJiiiiEEENS1_10collective13CollectiveMmaINS1_35MainloopSm100TmaUmmaWarpSpecializedILi5ELi2ELi4ENS5_IJNS4_1CILi1EEENSA_ILi2EEESB_EEEEENS5_IJNSA_ILi64EEESF_NSA_ILi128EEEEEENS_10bfloat16_tENS5_IJlSB_lEEESI_SJ_NS4_8TiledMMAINS4_8MMA_AtomIJNS4_20SM100_MMA_F16BF16_SSISI_SI_fLi64ELi64ELNS4_4UMMA5MajorE0ELSO_0ELNSN_7ScaleInE0ELSP_0EEEEEENS4_6LayoutINS5_IJSB_SB_SB_EEENS5_IJNSA_ILi0EEESU_SU_EEEEENS5_IJNS4_10UnderscoreESX_SX_EEEEENS4_23SM90_TMA_LOAD_MULTICASTENS4_14ComposedLayoutINS4_7SwizzleILi3ELi4ELi3EEENS4_18smem_ptr_flag_bitsILi16EEENSS_INS5_IJNSA_ILi8EEESF_EEENS5_IJSF_SB_EEEEEEEvNS4_8identityENS4_13SM90_TMA_LOADES1A_vS1B_EENS_8epilogue10collective18CollectiveEpilogueINS1E_23Sm100TmaWarpSpecializedILi3ELi2ELi16ELb1ELb0EEEJSH_NS5_IJNSS_ISF_SB_EENSS_INSA_ILi32EEESB_EEEEESI_SJ_SI_SJ_NS1E_6fusion15FusionCallbacksIS1I_NS1N_17LinearCombinationISI_fSI_fLNS_15FloatRoundStyleE2EEESH_S1M_JEEENS4_5SM1004TMEM4LOAD26SM100_TMEM_LOAD_16dp256b4xES1C_NS11_INS12_ILi2ELi4ELi3EEES15_NSS_INS5_IJS16_S1K_EEENS5_IJS1K_SB_EEEEEEENS4_17SM75_U32x4_LDSM_NENS4_14SM90_TMA_STOREES21_NS4_17SM90_U32x4_STSM_NENS4_39AutoVectorizingCopyWithAssumedAlignmentILi128EEEEEEvvEEEEvNT_6ParamsE)
        /*0044*/ 	.word	0x00000000
.L_29:


//--------------------- .nv.compat                --------------------------
	.section	.nv.compat,"",@"SHT_CUDA_COMPAT_INFO"
	.align	4
        /*0000*/ 	.byte	0x02, 0x09, 0x01, 0x00, 0x02, 0x02, 0x02, 0x00, 0x02, 0x05, 0x05, 0x00, 0x03, 0x07, 0x01, 0x01
        /*0010*/ 	.byte	0x02, 0x03, 0x01, 0x00, 0x02, 0x06, 0x01, 0x00, 0x04, 0x0b, 0x08, 0x00, 0x09, 0x00, 0x00, 0x00
        /*0020*/ 	.byte	0x00, 0x00, 0x00, 0x00


//--------------------- .nv.info._ZN7cutlass13device_kernelINS_4gemm6kernel13GemmUniversalIN4cute5tupleIJiiiiEEENS1_10collective13CollectiveMmaINS1_35MainloopSm100TmaUmmaWarpSpecializedILi5ELi2ELi4ENS5_IJNS4_1CILi1EEENSA_ILi2EEESB_EEEEENS5_IJNSA_ILi64EEESF_NSA_ILi128EEEEEENS_10bfloat16_tENS5_IJlSB_lEEESI_SJ_NS4_8TiledMMAINS4_8MMA_AtomIJNS4_20SM100_MMA_F16BF16_SSISI_SI_fLi64ELi64ELNS4_4UMMA5MajorE0ELSO_0ELNSN_7ScaleInE0ELSP_0EEEEEENS4_6LayoutINS5_IJSB_SB_SB_EEENS5_IJNSA_ILi0EEESU_SU_EEEEENS5_IJNS4_10UnderscoreESX_SX_EEEEENS4_23SM90_TMA_LOAD_MULTICASTENS4_14ComposedLayoutINS4_7SwizzleILi3ELi4ELi3EEENS4_18smem_ptr_flag_bitsILi16EEENSS_INS5_IJNSA_ILi8EEESF_EEENS5_IJSF_SB_EEEEEEEvNS4_8identityENS4_13SM90_TMA_LOADES1A_vS1B_EENS_8epilogue10collective18CollectiveEpilogueINS1E_23Sm100TmaWarpSpecializedILi3ELi2ELi16ELb1ELb0EEEJSH_NS5_IJNSS_ISF_SB_EENSS_INSA_ILi32EEESB_EEEEESI_SJ_SI_SJ_NS1E_6fusion15FusionCallbacksIS1I_NS1N_17LinearCombinationISI_fSI_fLNS_15FloatRoundStyleE2EEESH_S1M_JEEENS4_5SM1004TMEM4LOAD26SM100_TMEM_LOAD_16dp256b4xES1C_NS11_INS12_ILi2ELi4ELi3EEES15_NSS_INS5_IJS16_S1K_EEENS5_IJS1K_SB_EEEEEEENS4_17SM75_U32x4_LDSM_NENS4_14SM90_TMA_STOREES21_NS4_17SM90_U32x4_STSM_NENS4_39AutoVectorizingCopyWithAssumedAlignmentILi128EEEEEEvvEEEEvNT_6ParamsE --------------------------
	.section	.nv.info._ZN7cutlass13device_kernelINS_4gemm6kernel13GemmUniversalIN4cute5tupleIJiiiiEEENS1_10collective13CollectiveMmaINS1_35MainloopSm100TmaUmmaWarpSpecializedILi5ELi2ELi4ENS5_IJNS4_1CILi1EEENSA_ILi2EEESB_EEEEENS5_IJNSA_ILi64EEESF_NSA_ILi128EEEEEENS_10bfloat16_tENS5_IJlSB_lEEESI_SJ_NS4_8TiledMMAINS4_8MMA_AtomIJNS4_20SM100_MMA_F16BF16_SSISI_SI_fLi64ELi64ELNS4_4UMMA5MajorE0ELSO_0ELNSN_7ScaleInE0ELSP_0EEEEEENS4_6LayoutINS5_IJSB_SB_SB_EEENS5_IJNSA_ILi0EEESU_SU_EEEEENS5_IJNS4_10UnderscoreESX_SX_EEEEENS4_23SM90_TMA_LOAD_MULTICASTENS4_14ComposedLayoutINS4_7SwizzleILi3ELi4ELi3EEENS4_18smem_ptr_flag_bitsILi16EEENSS_INS5_IJNSA_ILi8EEESF_EEENS5_IJSF_SB_EEEEEEEvNS4_8identityENS4_13SM90_TMA_LOADES1A_vS1B_EENS_8epilogue10collective18CollectiveEpilogueINS1E_23Sm100TmaWarpSpecializedILi3ELi2ELi16ELb1ELb0EEEJSH_NS5_IJNSS_ISF_SB_EENSS_INSA_ILi32EEESB_EEEEESI_SJ_SI_SJ_NS1E_6fusion15FusionCallbacksIS1I_NS1N_17LinearCombinationISI_fSI_fLNS_15FloatRoundStyleE2EEESH_S1M_JEEENS4_5SM1004TMEM4LOAD26SM100_TMEM_LOAD_16dp256b4xES1C_NS11_INS12_ILi2ELi4ELi3EEES15_NSS_INS5_IJS16_S1K_EEENS5_IJS1K_SB_EEEEEEENS4_17SM75_U32x4_LDSM_NENS4_14SM90_TMA_STOREES21_NS4_17SM90_U32x4_STSM_NENS4_39AutoVectorizingCopyWithAssumedAlignmentILi128EEEEEEvvEEEEvNT_6ParamsE,"",@"SHT_CUDA_INFO"
	.sectionflags	@""
	.align	4


	//----- nvinfo : EIATTR_CUDA_API_VERSION
	.align		4
        /*0000*/ 	.byte	0x04, 0x37
        /*0002*/ 	.short	(.L_31 - .L_30)
.L_30:
        /*0004*/ 	.word	0x00000082


	//----- nvinfo : EIATTR_KPARAM_INFO
	.align		4
.L_31:
        /*0008*/ 	.byte	0x04, 0x17
        /*000a*/ 	.short	(.L_33 - .L_32)
.L_32:
        /*000c*/ 	.word	0x00000000
        /*0010*/ 	.short	0x0000
        /*0012*/ 	.short	0x0000
        /*0014*/ 	.byte	0x00, 0xf0, 0x01, 0x20


	//----- nvinfo : EIATTR_AT_ENTRY_FRAGMENTS
	.align		4
.L_33:
        /*0018*/ 	.byte	0x04, 0x4f
        /*001a*/ 	.short	(.L_35 - .L_34)


	//   ....[0]....
.L_34:
        /*001c*/ 	.word	0x00000006


	//----- nvinfo : EIATTR_RESERVED_SMEM_USED
	.align		4
.L_35:
        /*0020*/ 	.byte	0x01, 0x41
	.zero		2


	//----- nvinfo : EIATTR_SPARSE_MMA_MASK
	.align		4
        /*0024*/ 	.byte	0x03, 0x50
        /*0026*/ 	.short	0x0000


	//----- nvinfo : EIATTR_TCGEN05_1CTA_USED
	.align		4
        /*0028*/ 	.byte	0x01, 0x51
	.zero		2


	//----- nvinfo : EIATTR_MAXREG_COUNT
	.align		4
        /*002c*/ 	.byte	0x03, 0x1b
        /*002e*/ 	.short	0x00ff


	//----- nvinfo : EIATTR_NUM_BARRIERS
	.align		4
        /*0030*/ 	.byte	0x02, 0x4c
        /*0032*/ 	.byte	0x07
	.zero		1


	//----- nvinfo : EIATTR_EXTERNS
	.align		4
        /*0034*/ 	.byte	0x04, 0x0f
        /*0036*/ 	.short	(.L_37 - .L_36)


	//   ....[0]....
	.align		4
.L_36:
        /*0038*/ 	.word	index@(__assertfail)


	//----- nvinfo : EIATTR_MERCURY_ISA_VERSION
	.align		4
.L_37:
        /*003c*/ 	.byte	0x03, 0x5f
        /*003e*/ 	.short	0x0101


	//----- nvinfo : EIATTR_INT_WARP_WIDE_INSTR_OFFSETS
	.align		4
        /*0040*/ 	.byte	0x04, 0x31
        /*0042*/ 	.short	(.L_39 - .L_38)


	//   ....[0]....
.L_38:
        /*0044*/ 	.word	0x000040f0


	//   ....[1]....
        /*0048*/ 	.word	0x00004120


	//   ....[2]....
        /*004c*/ 	.word	0x00004140


	//   ....[3]....
        /*0050*/ 	.word	0x00004d10


	//   ....[4]....
        /*0054*/ 	.word	0x00004d90


	//   ....[5]....
        /*0058*/ 	.word	0x00004e90


	//   ....[6]....
        /*005c*/ 	.word	0x00004fa0


	//----- nvinfo : EIATTR_COOP_GROUP_MASK_REGIDS
	.align		4
.L_39:
        /*0060*/ 	.byte	0x04, 0x29
        /*0062*/ 	.short	(.L_41 - .L_40)


	//   ....[0]....
.L_40:
        /*0064*/ 	.word	0xffffffff


	//   ....[1]....
        /*0068*/ 	.word	0xffffffff


	//   ....[2]....
        /*006c*/ 	.word	0xffffffff


	//   ....[3]....
        /*0070*/ 	.word	0xffffffff


	//   ....[4]....
        /*0074*/ 	.word	0xffffffff


	//   ....[5]....
        /*0078*/ 	.word	0xffffffff


	//   ....[6]....
        /*007c*/ 	.word	0xffffffff


	//   ....[7]....
        /*0080*/ 	.word	0xffffffff


	//   ....[8]....
        /*0084*/ 	.word	0xffffffff


	//   ....[9]....
        /*0088*/ 	.word	0xffffffff


	//   ....[10]....
        /*008c*/ 	.word	0xffffffff


	//   ....[11]....
        /*0090*/ 	.word	0xffffffff


	//   ....[12]....
        /*0094*/ 	.word	0xffffffff


	//   ....[13]....
        /*0098*/ 	.word	0xffffffff


	//----- nvinfo : EIATTR_COOP_GROUP_INSTR_OFFSETS
	.align		4
.L_41:
        /*009c*/ 	.byte	0x04, 0x28
        /*009e*/ 	.short	(.L_43 - .L_42)


	//   ....[0]....
.L_42:
        /*00a0*/ 	.word	0x00000080


	//   ....[1]....
        /*00a4*/ 	.word	0x000004f0


	//   ....[2]....
        /*00a8*/ 	.word	0x000006c0


	//   ....[3]....
        /*00ac*/ 	.word	0x00000840


	//   ....[4]....
        /*00b0*/ 	.word	0x00000940


	//   ....[5]....
        /*00b4*/ 	.word	0x00000ab0


	//   ....[6]....
        /*00b8*/ 	.word	0x00000c50


	//   ....[7]....
        /*00bc*/ 	.word	0x00000e00


	//   ....[8]....
        /*00c0*/ 	.word	0x000021d0


	//   ....[9]....
        /*00c4*/ 	.word	0x00003120


	//   ....[10]....
        /*00c8*/ 	.word	0x00003330


	//   ....[11]....
        /*00cc*/ 	.word	0x00003360


	//   ....[12]....
        /*00d0*/ 	.word	0x00003fd0


	//   ....[13]....
        /*00d4*/ 	.word	0x00004200


	//----- nvinfo : EIATTR_VRC_CTA_INIT_COUNT
	.align		4
.L_43:
        /*00d8*/ 	.byte	0x02, 0x4a
        /*00da*/ 	.byte	0x80
	.zero		1


	//----- nvinfo : EIATTR_SYSCALL_OFFSETS
	.align		4
        /*00dc*/ 	.byte	0x04, 0x46
        /*00de*/ 	.short	(.L_45 - .L_44)


	//   ....[0]....
.L_44:
        /*00e0*/ 	.word	0x00005ca0


	//   ....[1]....
        /*00e4*/ 	.word	0x00005d90


	//   ....[2]....
        /*00e8*/ 	.word	0x000065d0


	//   ....[3]....
        /*00ec*/ 	.word	0x00006f20


	//----- nvinfo : EIATTR_MBARRIER_INSTR_OFFSETS
	.align		4
.L_45:
        /*00f0*/ 	.byte	0x04, 0x39
        /*00f2*/ 	.short	(.L_47 - .L_46)


	//   ....[0]....
.L_46:
        /*00f4*/ 	.word	0x00000610
        /*00f8*/ 	.word	0x000000ff
        /*00fc*/ 	.word	0x00000000
        /*0100*/ 	.short	0x0100
        /*0102*/ 	.byte	0x04
	.zero		1


	//   ....[1]....
        /*0104*/ 	.word	0x00000620
        /*0108*/ 	.word	0x000000ff
        /*010c*/ 	.word	0x00000028
        /*0110*/ 	.short	0x0100
        /*0112*/ 	.byte	0x04
	.zero		1


	//   ....[2]....
        /*0114*/ 	.word	0x00000630
        /*0118*/ 	.word	0x000000ff
        /*011c*/ 	.word	0x00000008
        /*0120*/ 	.short	0x0100
        /*0122*/ 	.byte	0x04
	.zero		1


	//   ....[3]....
        /*0124*/ 	.word	0x00000640
        /*0128*/ 	.word	0x000000ff
        /*012c*/ 	.word	0x00000030
        /*0130*/ 	.short	0x0100
        /*0132*/ 	.byte	0x04
	.zero		1


	//   ....[4]....
        /*0134*/ 	.word	0x00000650
        /*0138*/ 	.word	0x000000ff
        /*013c*/ 	.word	0x00000010
        /*0140*/ 	.short	0x0100
        /*0142*/ 	.byte	0x04
	.zero		1


	//   ....[5]....
        /*0144*/ 	.word	0x00000660
        /*0148*/ 	.word	0x000000ff
        /*014c*/ 	.word	0x00000038
        /*0150*/ 	.short	0x0100
        /*0152*/ 	.byte	0x04
	.zero		1


	//   ....[6]....
        /*0154*/ 	.word	0x00000670
        /*0158*/ 	.word	0x000000ff
        /*015c*/ 	.word	0x00000018
        /*0160*/ 	.short	0x0100
        /*0162*/ 	.byte	0x04
	.zero		1


	//   ....[7]....
        /*0164*/ 	.word	0x00000680
        /*0168*/ 	.word	0x000000ff
        /*016c*/ 	.word	0x00000040
        /*0170*/ 	.short	0x0100
        /*0172*/ 	.byte	0x04
	.zero		1


	//   ....[8]....
        /*0174*/ 	.word	0x00000690
        /*0178*/ 	.word	0x000000ff
        /*017c*/ 	.word	0x00000020
        /*0180*/ 	.short	0x0100
        /*0182*/ 	.byte	0x04
	.zero		1


	//   ....[9]....
        /*0184*/ 	.word	0x000006a0
        /*0188*/ 	.word	0x000000ff
        /*018c*/ 	.word	0x00000048
        /*0190*/ 	.short	0x0100
        /*0192*/ 	.byte	0x04
	.zero		1


	//   ....[10]....
        /*0194*/ 	.word	0x000007d0
        /*0198*/ 	.word	0x000000ff
        /*019c*/ 	.word	0x00000050
        /*01a0*/ 	.short	0x0100
        /*01a2*/ 	.byte	0x04
	.zero		1


	//   ....[11]....
        /*01a4*/ 	.word	0x000007e0
        /*01a8*/ 	.word	0x000000ff
        /*01ac*/ 	.word	0x00000068
        /*01b0*/ 	.short	0x0100
        /*01b2*/ 	.byte	0x04
	.zero		1


	//   ....[12]....
        /*01b4*/ 	.word	0x000007f0
        /*01b8*/ 	.word	0x000000ff
        /*01bc*/ 	.word	0x00000058
        /*01c0*/ 	.short	0x0100
        /*01c2*/ 	.byte	0x04
	.zero		1


	//   ....[13]....
        /*01c4*/ 	.word	0x00000800
        /*01c8*/ 	.word	0x000000ff
        /*01cc*/ 	.word	0x00000070
        /*01d0*/ 	.short	0x0100
        /*01d2*/ 	.byte	0x04
	.zero		1


	//   ....[14]....
        /*01d4*/ 	.word	0x00000810
        /*01d8*/ 	.word	0x000000ff
        /*01dc*/ 	.word	0x00000060
        /*01e0*/ 	.short	0x0100
        /*01e2*/ 	.byte	0x04
	.zero		1


	//   ....[15]....
        /*01e4*/ 	.word	0x00000820
        /*01e8*/ 	.word	0x000000ff
        /*01ec*/ 	.word	0x00000078
        /*01f0*/ 	.short	0x0100
        /*01f2*/ 	.byte	0x04
	.zero		1


	//   ....[16]....
        /*01f4*/ 	.word	0x00000910
        /*01f8*/ 	.word	0x000000ff
        /*01fc*/ 	.word	0x00000080
        /*0200*/ 	.short	0x0100
        /*0202*/ 	.byte	0x06
	.zero		1


	//   ....[17]....
        /*0204*/ 	.word	0x00000920
        /*0208*/ 	.word	0x000000ff
        /*020c*/ 	.word	0x00000088
        /*0210*/ 	.short	0x0100
        /*0212*/ 	.byte	0x06
	.zero		1


	//   ....[18]....
        /*0214*/ 	.word	0x00000a60
        /*0218*/ 	.word	0x000000ff
        /*021c*/ 	.word	0x00000090
        /*0220*/ 	.short	0x0100
        /*0222*/ 	.byte	0x06
	.zero		1


	//   ....[19]....
        /*0224*/ 	.word	0x00000a70
        /*0228*/ 	.word	0x000000ff
        /*022c*/ 	.word	0x000000a0
        /*0230*/ 	.short	0x0100
        /*0232*/ 	.byte	0x06
	.zero		1


	//   ....[20]....
        /*0234*/ 	.word	0x00000a80
        /*0238*/ 	.word	0x000000ff
        /*023c*/ 	.word	0x00000098
        /*0240*/ 	.short	0x0100
        /*0242*/ 	.byte	0x06
	.zero		1


	//   ....[21]....
        /*0244*/ 	.word	0x00000a90
        /*0248*/ 	.word	0x000000ff
        /*024c*/ 	.word	0x000000a8
        /*0250*/ 	.short	0x0100
        /*0252*/ 	.byte	0x06
	.zero		1


	//   ....[22]....
        /*0254*/ 	.word	0x00000bc0
        /*0258*/ 	.word	0x000000ff
        /*025c*/ 	.word	0x000000b0
        /*0260*/ 	.short	0x0100
        /*0262*/ 	.byte	0x04
	.zero		1


	//   ....[23]....
        /*0264*/ 	.word	0x00000bd0
        /*0268*/ 	.word	0x000000ff
        /*026c*/ 	.word	0x000000d0
        /*0270*/ 	.short	0x0100
        /*0272*/ 	.byte	0x04
	.zero		1


	//   ....[24]....
        /*0274*/ 	.word	0x00000be0
        /*0278*/ 	.word	0x000000ff
        /*027c*/ 	.word	0x000000b8
        /*0280*/ 	.short	0x0100
        /*0282*/ 	.byte	0x04
	.zero		1


	//   ....[25]....
        /*0284*/ 	.word	0x00000bf0
        /*0288*/ 	.word	0x000000ff
        /*028c*/ 	.word	0x000000d8
        /*0290*/ 	.short	0x0100
        /*0292*/ 	.byte	0x04
	.zero		1


	//   ....[26]....
        /*0294*/ 	.word	0x00000c00
        /*0298*/ 	.word	0x000000ff
        /*029c*/ 	.word	0x000000c0
        /*02a0*/ 	.short	0x0100
        /*02a2*/ 	.byte	0x04
	.zero		1


	//   ....[27]....
        /*02a4*/ 	.word	0x00000c10
        /*02a8*/ 	.word	0x000000ff
        /*02ac*/ 	.word	0x000000e0
        /*02b0*/ 	.short	0x0100
        /*02b2*/ 	.byte	0x04
	.zero		1


	//   ....[28]....
        /*02b4*/ 	.word	0x00000c20
        /*02b8*/ 	.word	0x000000ff
        /*02bc*/ 	.word	0x000000c8
        /*02c0*/ 	.short	0x0100
        /*02c2*/ 	.byte	0x04
	.zero		1


	//   ....[29]....
        /*02c4*/ 	.word	0x00000c30
        /*02c8*/ 	.word	0x000000ff
        /*02cc*/ 	.word	0x000000e8
        /*02d0*/ 	.short	0x0100
        /*02d2*/ 	.byte	0x04
	.zero		1


	//   ....[30]....
        /*02d4*/ 	.word	0x00000d20
        /*02d8*/ 	.word	0x000000ff
        /*02dc*/ 	.word	0x000000f0
        /*02e0*/ 	.short	0x0100
        /*02e2*/ 	.byte	0x04
	.zero		1


	//   ....[31]....
        /*02e4*/ 	.word	0x00000d30
        /*02e8*/ 	.word	0x000000ff
        /*02ec*/ 	.word	0x00000100
        /*02f0*/ 	.short	0x0100
        /*02f2*/ 	.byte	0x04
	.zero		1


	//   ....[32]....
        /*02f4*/ 	.word	0x00000d40
        /*02f8*/ 	.word	0x000000ff
        /*02fc*/ 	.word	0x000000f8
        /*0300*/ 	.short	0x0100
        /*0302*/ 	.byte	0x04
	.zero		1


	//   ....[33]....
        /*0304*/ 	.word	0x00000d50
        /*0308*/ 	.word	0x000000ff
        /*030c*/ 	.word	0x00000108
        /*0310*/ 	.short	0x0100
        /*0312*/ 	.byte	0x04
	.zero		1


	//   ....[34]....
        /*0314*/ 	.word	0x000018b0
        /*0318*/ 	.word	0x00000000
        /*031c*/ 	.word	0x00000100
        /*0320*/ 	.short	0x010a
        /*0322*/ 	.byte	0xff
	.zero		1


	//   ....[35]....
        /*0324*/ 	.word	0x000018e0
        /*0328*/ 	.word	0x00000000
        /*032c*/ 	.word	0x000000f0
        /*0330*/ 	.short	0x0101
        /*0332*/ 	.byte	0xff
	.zero		1


	//   ....[36]....
        /*0334*/ 	.word	0x000019b0
        /*0338*/ 	.word	0x000000ff
        /*033c*/ 	.word	0x00000028
        /*0340*/ 	.short	0x010a
        /*0342*/ 	.byte	0x04
	.zero		1


	//   ....[37]....
        /*0344*/ 	.word	0x00001a30
        /*0348*/ 	.word	0x000000ff
        /*034c*/ 	.word	0x00000028
        /*0350*/ 	.short	0x010a
        /*0352*/ 	.byte	0x21
	.zero		1


	//   ....[38]....
        /*0354*/ 	.word	0x00001bd0
        /*0358*/ 	.word	0x000000ff
        /*035c*/ 	.word	0x00000028
        /*0360*/ 	.short	0x010a
        /*0362*/ 	.byte	0x05
	.zero		1


	//   ....[39]....
        /*0364*/ 	.word	0x00001dc0
        /*0368*/ 	.word	0x000000ff
        /*036c*/ 	.word	0x00000088
        /*0370*/ 	.short	0x0101
        /*0372*/ 	.byte	0x15
	.zero		1


	//   ....[40]....
        /*0374*/ 	.word	0x00001de0
        /*0378*/ 	.word	0x000000ff
        /*037c*/ 	.word	0x00000028
        /*0380*/ 	.short	0x010a
        /*0382*/ 	.byte	0x04
	.zero		1


	//   ....[41]....
        /*0384*/ 	.word	0x00001e60
        /*0388*/ 	.word	0x000000ff
        /*038c*/ 	.word	0x00000028
        /*0390*/ 	.short	0x010a
        /*0392*/ 	.byte	0x21
	.zero		1


	//   ....[42]....
        /*0394*/ 	.word	0x00001ff0
        /*0398*/ 	.word	0x000000ff
        /*039c*/ 	.word	0x00000028
        /*03a0*/ 	.short	0x010a
        /*03a2*/ 	.byte	0x05
	.zero		1


	//   ....[43]....
        /*03a4*/ 	.word	0x00002200
        /*03a8*/ 	.word	0x00000003
        /*03ac*/ 	.word	0x00000090
        /*03b0*/ 	.short	0x010a
        /*03b2*/ 	.byte	0xff
	.zero		1


	//   ....[44]....
        /*03b4*/ 	.word	0x00002350
        /*03b8*/ 	.word	0x00000000
        /*03bc*/ 	.word	0x00000000
        /*03c0*/ 	.short	0x0101
        /*03c2*/ 	.byte	0xff
	.zero		1


	//   ....[45]....
        /*03c4*/ 	.word	0x00002910
        /*03c8*/ 	.word	0x000000ff
        /*03cc*/ 	.word	0x00000000
        /*03d0*/ 	.short	0x010a
        /*03d2*/ 	.byte	0x04
	.zero		1


	//   ....[46]....
        /*03d4*/ 	.word	0x000029a0
        /*03d8*/ 	.word	0x000000ff
        /*03dc*/ 	.word	0x00000000
        /*03e0*/ 	.short	0x010a
        /*03e2*/ 	.byte	0x05
	.zero		1


	//   ....[47]....
        /*03e4*/ 	.word	0x00002a30
        /*03e8*/ 	.word	0x000000ff
        /*03ec*/ 	.word	0x00000000
        /*03f0*/ 	.short	0x010a
        /*03f2*/ 	.byte	0x05
	.zero		1


	//   ....[48]....
        /*03f4*/ 	.word	0x00002ac0
        /*03f8*/ 	.word	0x000000ff
        /*03fc*/ 	.word	0x00000000
        /*0400*/ 	.short	0x010a
        /*0402*/ 	.byte	0x05
	.zero		1


	//   ....[49]....
        /*0404*/ 	.word	0x00002b60
        /*0408*/ 	.word	0x00000000
        /*040c*/ 	.word	0x00000000
        /*0410*/ 	.short	0x010a
        /*0412*/ 	.byte	0xff
	.zero		1


	//   ....[50]....
        /*0414*/ 	.word	0x00002c80
        /*0418*/ 	.word	0x00000002
        /*041c*/ 	.word	0x000000f0
        /*0420*/ 	.short	0x010a
        /*0422*/ 	.byte	0xff
	.zero		1


	//   ....[51]....
        /*0424*/ 	.word	0x00002cf0
        /*0428*/ 	.word	0x00000002
        /*042c*/ 	.word	0x00000000
        /*0430*/ 	.short	0x0101
        /*0432*/ 	.byte	0xff
	.zero		1


	//   ....[52]....
        /*0434*/ 	.word	0x00002d10
        /*0438*/ 	.word	0x000000ff
        /*043c*/ 	.word	0x000000a0
        /*0440*/ 	.short	0x010a
        /*0442*/ 	.byte	0x04
	.zero		1


	//   ....[53]....
        /*0444*/ 	.word	0x00002e30
        /*0448*/ 	.word	0x00000002
        /*044c*/ 	.word	0x00000090
        /*0450*/ 	.short	0x010a
        /*0452*/ 	.byte	0xff
	.zero		1


	//   ....[54]....
        /*0454*/ 	.word	0x00002f30
        /*0458*/ 	.word	0x00000002
        /*045c*/ 	.word	0x00000000
        /*0460*/ 	.short	0x0101
        /*0462*/ 	.byte	0xff
	.zero		1


	//   ....[55]....
        /*0464*/ 	.word	0x00002fc0
        /*0468*/ 	.word	0x000000ff
        /*046c*/ 	.word	0x000000a0
        /*0470*/ 	.short	0x0106
        /*0472*/ 	.byte	0x04
	.zero		1


	//   ....[56]....
        /*0474*/ 	.word	0x00002fe0
        /*0478*/ 	.word	0x000000ff
        /*047c*/ 	.word	0x000000a0
        /*0480*/ 	.short	0x010a
        /*0482*/ 	.byte	0x04
	.zero		1


	//   ....[57]....
        /*0484*/ 	.word	0x00003070
        /*0488*/ 	.word	0x000000ff
        /*048c*/ 	.word	0x000000a0
        /*0490*/ 	.short	0x0106
        /*0492*/ 	.byte	0x07
	.zero		1


	//   ....[58]....
        /*0494*/ 	.word	0x000030b0
        /*0498*/ 	.word	0x00000000
        /*049c*/ 	.word	0x000000a0
        /*04a0*/ 	.short	0x010a
        /*04a2*/ 	.byte	0xff
	.zero		1


	//   ....[59]....
        /*04a4*/ 	.word	0x00003680
        /*04a8*/ 	.word	0x00000000
        /*04ac*/ 	.word	0x00000090
        /*04b0*/ 	.short	0x010a
        /*04b2*/ 	.byte	0xff
	.zero		1


	//   ....[60]....
        /*04b4*/ 	.word	0x00003780
        /*04b8*/ 	.word	0x00000003
        /*04bc*/ 	.word	0x00000000
        /*04c0*/ 	.short	0x0101
        /*04c2*/ 	.byte	0xff
	.zero		1


	//   ....[61]....
        /*04c4*/ 	.word	0x00003790
        /*04c8*/ 	.word	0x000000ff
        /*04cc*/ 	.word	0x00000000
        /*04d0*/ 	.short	0x010a
        /*04d2*/ 	.byte	0x04
	.zero		1


	//   ....[62]....
        /*04d4*/ 	.word	0x00003810
        /*04d8*/ 	.word	0x000000ff
        /*04dc*/ 	.word	0x000000d0
        /*04e0*/ 	.short	0x010a
        /*04e2*/ 	.byte	0x2e
	.zero		1


	//   ....[63]....
        /*04e4*/ 	.word	0x000038f0
        /*04e8*/ 	.word	0x000000ff
        /*04ec*/ 	.word	0x00000000
        /*04f0*/ 	.short	0x010a
        /*04f2*/ 	.byte	0x07
	.zero		1


	//   ....[64]....
        /*04f4*/ 	.word	0x00003a30
        /*04f8*/ 	.word	0x000000ff
        /*04fc*/ 	.word	0x00000000
        /*0500*/ 	.short	0x010a
        /*0502*/ 	.byte	0x04
	.zero		1


	//   ....[65]....
        /*0504*/ 	.word	0x00003e00
        /*0508*/ 	.word	0x000000ff
        /*050c*/ 	.word	0x00000000
        /*0510*/ 	.short	0x010a
        /*0512*/ 	.byte	0x04
	.zero		1


	//   ....[66]....
        /*0514*/ 	.word	0x00003e90
        /*0518*/ 	.word	0x000000ff
        /*051c*/ 	.word	0x00000000
        /*0520*/ 	.short	0x010a
        /*0522*/ 	.byte	0x05
	.zero		1


	//   ....[67]....
        /*0524*/ 	.word	0x00003f20
        /*0528*/ 	.word	0x000000ff
        /*052c*/ 	.word	0x00000000
        /*0530*/ 	.short	0x010a
        /*0532*/ 	.byte	0x05
	.zero		1


	//   ....[68]....
        /*0534*/ 	.word	0x00003fb0
        /*0538*/ 	.word	0x000000ff
        /*053c*/ 	.word	0x00000000
        /*0540*/ 	.short	0x010a
        /*0542*/ 	.byte	0x04
	.zero		1


	//   ....[69]....
        /*0544*/ 	.word	0x00004440
        /*0548*/ 	.word	0x0000000c
        /*054c*/ 	.word	0x00000090
        /*0550*/ 	.short	0x010a
        /*0552*/ 	.byte	0xff
	.zero		1


	//   ....[70]....
        /*0554*/ 	.word	0x000045b0
        /*0558*/ 	.word	0x00000000
        /*055c*/ 	.word	0x00000000
        /*0560*/ 	.short	0x0101
        /*0562*/ 	.byte	0xff
	.zero		1


	//   ....[71]....
        /*0564*/ 	.word	0x00004a30
        /*0568*/ 	.word	0x000000ff
        /*056c*/ 	.word	0x00000088
        /*0570*/ 	.short	0x010a
        /*0572*/ 	.byte	0x18
	.zero		1


	//   ....[72]....
        /*0574*/ 	.word	0x00004bf0
        /*0578*/ 	.word	0x000000ff
        /*057c*/ 	.word	0x00000068
        /*0580*/ 	.short	0x010a
        /*0582*/ 	.byte	0x04
	.zero		1


	//   ....[73]....
        /*0584*/ 	.word	0x00004dc0
        /*0588*/ 	.word	0x000000ff
        /*058c*/ 	.word	0x00000050
        /*0590*/ 	.short	0x010b
        /*0592*/ 	.byte	0x04
	.zero		1


	//   ....[74]....
        /*0594*/ 	.word	0x00004dd0
        /*0598*/ 	.word	0x000000ff
        /*059c*/ 	.word	0x00000000
        /*05a0*/ 	.short	0x0101
        /*05a2*/ 	.byte	0x14
	.zero		1


	//   ....[75]....
        /*05a4*/ 	.word	0x00004de0
        /*05a8*/ 	.word	0x000000ff
        /*05ac*/ 	.word	0x00000068
        /*05b0*/ 	.short	0x010a
        /*05b2*/ 	.byte	0x05
	.zero		1


	//   ....[76]....
        /*05b4*/ 	.word	0x00004fd0
        /*05b8*/ 	.word	0x000000ff
        /*05bc*/ 	.word	0x00000050
        /*05c0*/ 	.short	0x010b
        /*05c2*/ 	.byte	0x05
	.zero		1


	//   ....[77]....
        /*05c4*/ 	.word	0x00004fe0
        /*05c8*/ 	.word	0x000000ff
        /*05cc*/ 	.word	0x00000000
        /*05d0*/ 	.short	0x0101
        /*05d2*/ 	.byte	0x04
	.zero		1


	//   ....[78]....
        /*05d4*/ 	.word	0x00005080
        /*05d8*/ 	.word	0x000000ff
        /*05dc*/ 	.word	0x00000000
        /*05e0*/ 	.short	0x010a
        /*05e2*/ 	.byte	0x04
	.zero		1


	//   ....[79]....
        /*05e4*/ 	.word	0x00005110
        /*05e8*/ 	.word	0x000000ff
        /*05ec*/ 	.word	0x00000000
        /*05f0*/ 	.short	0x010a
        /*05f2*/ 	.byte	0x05
	.zero		1


	//   ....[80]....
        /*05f4*/ 	.word	0x000051b0
        /*05f8*/ 	.word	0x00000000
        /*05fc*/ 	.word	0x00000000
        /*0600*/ 	.short	0x010a
        /*0602*/ 	.byte	0xff
	.zero		1


	//   ....[81]....
        /*0604*/ 	.word	0x00005510
        /*0608*/ 	.word	0x00000000
        /*060c*/ 	.word	0x00000090
        /*0610*/ 	.short	0x010a
        /*0612*/ 	.byte	0xff
	.zero		1


	//   ....[82]....
        /*0614*/ 	.word	0x000055e0
        /*0618*/ 	.word	0x00000000
        /*061c*/ 	.word	0x00000000
        /*0620*/ 	.short	0x0101
        /*0622*/ 	.byte	0xff
	.zero		1


	//   ....[83]....
        /*0624*/ 	.word	0x000061f0
        /*0628*/ 	.word	0x00000002
        /*062c*/ 	.word	0x00000050
        /*0630*/ 	.short	0x010a
        /*0632*/ 	.byte	0xff
	.zero		1


	//   ....[84]....
        /*0634*/ 	.word	0x00006230
        /*0638*/ 	.word	0x0000001b
        /*063c*/ 	.word	0x000000b0
        /*0640*/ 	.short	0x010a
        /*0642*/ 	.byte	0xff
	.zero		1


	//   ....[85]....
        /*0644*/ 	.word	0x00006320
        /*0648*/ 	.word	0x00000002
        /*064c*/ 	.word	0x00000050
        /*0650*/ 	.short	0x010a
        /*0652*/ 	.byte	0xff
	.zero		1


	//   ....[86]....
        /*0654*/ 	.word	0x000064b0
        /*0658*/ 	.word	0x0000001b
        /*065c*/ 	.word	0x000000b0
        /*0660*/ 	.short	0x010a
        /*0662*/ 	.byte	0xff
	.zero		1


	//   ....[87]....
        /*0664*/ 	.word	0x00006c80
        /*0668*/ 	.word	0x00000000
        /*066c*/ 	.word	0x00000000
        /*0670*/ 	.short	0x0101
        /*0672*/ 	.byte	0xff
	.zero		1


	//   ....[88]....
        /*0674*/ 	.word	0x00006c90
        /*0678*/ 	.word	0x00000002
        /*067c*/ 	.word	0x00000050
        /*0680*/ 	.short	0x010a
        /*0682*/ 	.byte	0xff
	.zero		1


	//   ....[89]....
        /*0684*/ 	.word	0x00006d50
        /*0688*/ 	.word	0x00000002
        /*068c*/ 	.word	0x00000050
        /*0690*/ 	.short	0x010a
        /*0692*/ 	.byte	0xff
	.zero		1


	//   ....[90]....
        /*0694*/ 	.word	0x000070f0
        /*0698*/ 	.word	0x000000ff
        /*069c*/ 	.word	0x00000000
        /*06a0*/ 	.short	0x0101
        /*06a2*/ 	.byte	0x04
	.zero		1


	//   ....[91]....
        /*06a4*/ 	.word	0x00007650
        /*06a8*/ 	.word	0x00000000
        /*06ac*/ 	.word	0x00000000
        /*06b0*/ 	.short	0x0101
        /*06b2*/ 	.byte	0xff
	.zero		1


	//   ....[92]....
        /*06b4*/ 	.word	0x00007900
        /*06b8*/ 	.word	0x000000ff
        /*06bc*/ 	.word	0x00000000
        /*06c0*/ 	.short	0x0101
        /*06c2*/ 	.byte	0x04
	.zero		1


	//   ....[93]....
        /*06c4*/ 	.word	0x00007920
        /*06c8*/ 	.word	0x00000000
        /*06cc*/ 	.word	0x00000100
        /*06d0*/ 	.short	0x010a
        /*06d2*/ 	.byte	0xff
	.zero		1


	//   ....[94]....
        /*06d4*/ 	.word	0x00007980
        /*06d8*/ 	.word	0x00000000
        /*06dc*/ 	.word	0x00000028
        /*06e0*/ 	.short	0x010a
        /*06e2*/ 	.byte	0xff
	.zero		1


	//   ....[95]....
        /*06e4*/ 	.word	0x000079e0
        /*06e8*/ 	.word	0x00000000
        /*06ec*/ 	.word	0x00000028
        /*06f0*/ 	.short	0x010a
        /*06f2*/ 	.byte	0xff
	.zero		1


	//   ....[96]....
        /*06f4*/ 	.word	0x00007a30
        /*06f8*/ 	.word	0x00000003
        /*06fc*/ 	.word	0x00000090
        /*0700*/ 	.short	0x010a
        /*0702*/ 	.byte	0xff
	.zero		1


	//   ....[97]....
        /*0704*/ 	.word	0x00007a90
        /*0708*/ 	.word	0x00000000
        /*070c*/ 	.word	0x00000000
        /*0710*/ 	.short	0x010a
        /*0712*/ 	.byte	0xff
	.zero		1


	//   ....[98]....
        /*0714*/ 	.word	0x00007af0
        /*0718*/ 	.word	0x00000000
        /*071c*/ 	.word	0x00000000
        /*0720*/ 	.short	0x010a
        /*0722*/ 	.byte	0xff
	.zero		1


	//   ....[99]....
        /*0724*/ 	.word	0x00007b50
        /*0728*/ 	.word	0x00000000
        /*072c*/ 	.word	0x00000000
        /*0730*/ 	.short	0x010a
        /*0732*/ 	.byte	0xff
	.zero		1


	//   ....[100]....
        /*0734*/ 	.word	0x00007bb0
        /*0738*/ 	.word	0x00000000
        /*073c*/ 	.word	0x00000000
        /*0740*/ 	.short	0x010a
        /*0742*/ 	.byte	0xff
	.zero		1


	//   ....[101]....
        /*0744*/ 	.word	0x00007c00
        /*0748*/ 	.word	0x00000002
        /*074c*/ 	.word	0x000000f0
        /*0750*/ 	.short	0x010a
        /*0752*/ 	.byte	0xff
	.zero		1


	//   ....[102]....
        /*0754*/ 	.word	0x00007c60
        /*0758*/ 	.word	0x00000002
        /*075c*/ 	.word	0x000000a0
        /*0760*/ 	.short	0x010a
        /*0762*/ 	.byte	0xff
	.zero		1


	//   ....[103]....
        /*0764*/ 	.word	0x00007cb0
        /*0768*/ 	.word	0x00000002
        /*076c*/ 	.word	0x00000090
        /*0770*/ 	.short	0x010a
        /*0772*/ 	.byte	0xff
	.zero		1


	//   ....[104]....
        /*0774*/ 	.word	0x00007d10
        /*0778*/ 	.word	0x00000000
        /*077c*/ 	.word	0x000000a0
        /*0780*/ 	.short	0x010a
        /*0782*/ 	.byte	0xff
	.zero		1


	//   ....[105]....
        /*0784*/ 	.word	0x00007d60
        /*0788*/ 	.word	0x00000000
        /*078c*/ 	.word	0x00000090
        /*0790*/ 	.short	0x010a
        /*0792*/ 	.byte	0xff
	.zero		1


	//   ....[106]....
        /*0794*/ 	.word	0x00007dc0
        /*0798*/ 	.word	0x00000002
        /*079c*/ 	.word	0x000000d0
        /*07a0*/ 	.short	0x010a
        /*07a2*/ 	.byte	0xff
	.zero		1


	//   ....[107]....
        /*07a4*/ 	.word	0x00007e20
        /*07a8*/ 	.word	0x00000000
        /*07ac*/ 	.word	0x00000000
        /*07b0*/ 	.short	0x010a
        /*07b2*/ 	.byte	0xff
	.zero		1


	//   ....[108]....
        /*07b4*/ 	.word	0x00007e80
        /*07b8*/ 	.word	0x00000000
        /*07bc*/ 	.word	0x00000000
        /*07c0*/ 	.short	0x010a
        /*07c2*/ 	.byte	0xff
	.zero		1


	//   ....[109]....
        /*07c4*/ 	.word	0x00007ee0
        /*07c8*/ 	.word	0x00000000
        /*07cc*/ 	.word	0x00000000
        /*07d0*/ 	.short	0x010a
        /*07d2*/ 	.byte	0xff
	.zero		1


	//   ....[110]....
        /*07d4*/ 	.word	0x00007f40
        /*07d8*/ 	.word	0x00000000
        /*07dc*/ 	.word	0x00000000
        /*07e0*/ 	.short	0x010a
        /*07e2*/ 	.byte	0xff
	.zero		1


	//   ....[111]....
        /*07e4*/ 	.word	0x00007fa0
        /*07e8*/ 	.word	0x00000000
        /*07ec*/ 	.word	0x00000000
        /*07f0*/ 	.short	0x010a
        /*07f2*/ 	.byte	0xff
	.zero		1


	//   ....[112]....
        /*07f4*/ 	.word	0x00007ff0
        /*07f8*/ 	.word	0x0000000c
        /*07fc*/ 	.word	0x00000090
        /*0800*/ 	.short	0x010a
        /*0802*/ 	.byte	0xff
	.zero		1


	//   ....[113]....
        /*0804*/ 	.word	0x00008050
        /*0808*/ 	.word	0x00000000
        /*080c*/ 	.word	0x00000088
        /*0810*/ 	.short	0x010a
        /*0812*/ 	.byte	0xff
	.zero		1


	//   ....[114]....
        /*0814*/ 	.word	0x000080b0
        /*0818*/ 	.word	0x00000000
        /*081c*/ 	.word	0x00000068
        /*0820*/ 	.short	0x010a
        /*0822*/ 	.byte	0xff
	.zero		1


	//   ....[115]....
        /*0824*/ 	.word	0x00008110
        /*0828*/ 	.word	0x00000006
        /*082c*/ 	.word	0x00000068
        /*0830*/ 	.short	0x010a
        /*0832*/ 	.byte	0xff
	.zero		1


	//   ....[116]....
        /*0834*/ 	.word	0x00008170
        /*0838*/ 	.word	0x00000000
        /*083c*/ 	.word	0x00000000
        /*0840*/ 	.short	0x010a
        /*0842*/ 	.byte	0xff
	.zero		1


	//   ....[117]....
        /*0844*/ 	.word	0x000081d0
        /*0848*/ 	.word	0x00000000
        /*084c*/ 	.word	0x00000000
        /*0850*/ 	.short	0x010a
        /*0852*/ 	.byte	0xff
	.zero		1


	//   ....[118]....
        /*0854*/ 	.word	0x00008220
        /*0858*/ 	.word	0x00000000
        /*085c*/ 	.word	0x00000090
        /*0860*/ 	.short	0x010a
        /*0862*/ 	.byte	0xff
	.zero		1


	//   ....[119]....
        /*0864*/ 	.word	0x00008270
        /*0868*/ 	.word	0x00000002
        /*086c*/ 	.word	0x00000050
        /*0870*/ 	.short	0x010a
        /*0872*/ 	.byte	0xff
	.zero		1


	//   ....[120]....
        /*0874*/ 	.word	0x000082c0
        /*0878*/ 	.word	0x0000001b
        /*087c*/ 	.word	0x000000b0
        /*0880*/ 	.short	0x010a
        /*0882*/ 	.byte	0xff
	.zero		1


	//   ....[121]....
        /*0884*/ 	.word	0x00008310
        /*0888*/ 	.word	0x00000002
        /*088c*/ 	.word	0x00000050
        /*0890*/ 	.short	0x010a
        /*0892*/ 	.byte	0xff
	.zero		1


	//----- nvinfo : EIATTR_NUM_MBARRIERS
	.align		4
.L_47:
        /*0894*/ 	.byte	0x03, 0x38
        /*0896*/ 	.short	0x0022


	//----- nvinfo : EIATTR_EXIT_INSTR_OFFSETS
	.align		4
        /*0898*/ 	.byte	0x04, 0x1c
        /*089a*/ 	.short	(.L_49 - .L_48)


	//   ....[0]....
.L_48:
        /*089c*/ 	.word	0x00002b90


	//   ....[1]....
        /*08a0*/ 	.word	0x00003080


	//   ....[2]....
        /*08a4*/ 	.word	0x000030e0


	//   ....[3]....
        /*08a8*/ 	.word	0x00004210


	//   ....[4]....
        /*08ac*/ 	.word	0x000051e0


	//   ....[5]....
        /*08b0*/ 	.word	0x00005220


	//   ....[6]....
        /*08b4*/ 	.word	0x000077f0


	//   ....[7]....
        /*08b8*/ 	.word	0x00007870


	//   ....[8]....
        /*08bc*/ 	.word	0x000078a0


	//   ....[9]....
        /*08c0*/ 	.word	0x00007910


	//----- nvinfo : EIATTR_MAX_THREADS
	.align		4
.L_49:
        /*08c4*/ 	.byte	0x04, 0x05
        /*08c6*/ 	.short	(.L_51 - .L_50)
.L_50:
        /*08c8*/ 	.word	0x00000100
        /*08cc*/ 	.word	0x00000001
        /*08d0*/ 	.word	0x00000001


	//----- nvinfo : EIATTR_CRS_STACK_SIZE
	.align		4
.L_51:
        /*08d4*/ 	.byte	0x04, 0x1e
        /*08d6*/ 	.short	(.L_53 - .L_52)
.L_52:
        /*08d8*/ 	.word	0x00000000


	//----- nvinfo : EIATTR_CBANK_PARAM_SIZE
	.align		4
.L_53:
        /*08dc*/ 	.byte	0x03, 0x19
        /*08de*/ 	.short	0x0800


	//----- nvinfo : EIATTR_PARAM_CBANK
	.align		4
        /*08e0*/ 	.byte	0x04, 0x0a
        /*08e2*/ 	.short	(.L_55 - .L_54)
	.align		4
.L_54:
        /*08e4*/ 	.word	index@(.nv.constant0._ZN7cutlass13device_kernelINS_4gemm6kernel13GemmUniversalIN4cute5tupleIJiiiiEEENS1_10collective13CollectiveMmaINS1_35MainloopSm100TmaUmmaWarpSpecializedILi5ELi2ELi4ENS5_IJNS4_1CILi1EEENSA_ILi2EEESB_EEEEENS5_IJNSA_ILi64EEESF_NSA_ILi128EEEEEENS_10bfloat16_tENS5_IJlSB_lEEESI_SJ_NS4_8TiledMMAINS4_8MMA_AtomIJNS4_20SM100_MMA_F16BF16_SSISI_SI_fLi64ELi64ELNS4_4UMMA5MajorE0ELSO_0ELNSN_7ScaleInE0ELSP_0EEEEEENS4_6LayoutINS5_IJSB_SB_SB_EEENS5_IJNSA_ILi0EEESU_SU_EEEEENS5_IJNS4_10UnderscoreESX_SX_EEEEENS4_23SM90_TMA_LOAD_MULTICASTENS4_14ComposedLayoutINS4_7SwizzleILi3ELi4ELi3EEENS4_18smem_ptr_flag_bitsILi16EEENSS_INS5_IJNSA_ILi8EEESF_EEENS5_IJSF_SB_EEEEEEEvNS4_8identityENS4_13SM90_TMA_LOADES1A_vS1B_EENS_8epilogue10collective18CollectiveEpilogueINS1E_23Sm100TmaWarpSpecializedILi3ELi2ELi16ELb1ELb0EEEJSH_NS5_IJNSS_ISF_SB_EENSS_INSA_ILi32EEESB_EEEEESI_SJ_SI_SJ_NS1E_6fusion15FusionCallbacksIS1I_NS1N_17LinearCombinationISI_fSI_fLNS_15FloatRoundStyleE2EEESH_S1M_JEEENS4_5SM1004TMEM4LOAD26SM100_TMEM_LOAD_16dp256b4xES1C_NS11_INS12_ILi2ELi4ELi3EEES15_NSS_INS5_IJS16_S1K_EEENS5_IJS1K_SB_EEEEEEENS4_17SM75_U32x4_LDSM_NENS4_14SM90_TMA_STOREES21_NS4_17SM90_U32x4_STSM_NENS4_39AutoVectorizingCopyWithAssumedAlignmentILi128EEEEEEvvEEEEvNT_6ParamsE)
        /*08e8*/ 	.short	0x0380
        /*08ea*/ 	.short	0x0800


	//----- nvinfo : EIATTR_SW_WAR
	.align		4
.L_55:
        /*08ec*/ 	.byte	0x04, 0x36
        /*08ee*/ 	.short	(.L_57 - .L_56)
.L_56:
        /*08f0*/ 	.word	0x00000008
.L_57:


//--------------------- .nv.callgraph             --------------------------
	.section	.nv.callgraph,"",@"SHT_CUDA_CALLGRAPH"
	.align	4
	.sectionentsize	8
	.align		4
        /*0000*/ 	.word	0x00000000
	.align		4
        /*0004*/ 	.word	0xffffffff
	.align		4
        /*0008*/ 	.word	index@(_ZN7cutlass13device_kernelINS_4gemm6kernel13GemmUniversalIN4cute5tupleIJiiiiEEENS1_10collective13CollectiveMmaINS1_35MainloopSm100TmaUmmaWarpSpecializedILi5ELi2ELi4ENS5_IJNS4_1CILi1EEENSA_ILi2EEESB_EEEEENS5_IJNSA_ILi64EEESF_NSA_ILi128EEEEEENS_10bfloat16_tENS5_IJlSB_lEEESI_SJ_NS4_8TiledMMAINS4_8MMA_AtomIJNS4_20SM100_MMA_F16BF16_SSISI_SI_fLi64ELi64ELNS4_4UMMA5MajorE0ELSO_0ELNSN_7ScaleInE0ELSP_0EEEEEENS4_6LayoutINS5_IJSB_SB_SB_EEENS5_IJNSA_ILi0EEESU_SU_EEEEENS5_IJNS4_10UnderscoreESX_SX_EEEEENS4_23SM90_TMA_LOAD_MULTICASTENS4_14ComposedLayoutINS4_7SwizzleILi3ELi4ELi3EEENS4_18smem_ptr_flag_bitsILi16EEENSS_INS5_IJNSA_ILi8EEESF_EEENS5_IJSF_SB_EEEEEEEvNS4_8identityENS4_13SM90_TMA_LOADES1A_vS1B_EENS_8epilogue10collective18CollectiveEpilogueINS1E_23Sm100TmaWarpSpecializedILi3ELi2ELi16ELb1ELb0EEEJSH_NS5_IJNSS_ISF_SB_EENSS_INSA_ILi32EEESB_EEEEESI_SJ_SI_SJ_NS1E_6fusion15FusionCallbacksIS1I_NS1N_17LinearCombinationISI_fSI_fLNS_15FloatRoundStyleE2EEESH_S1M_JEEENS4_5SM1004TMEM4LOAD26SM100_TMEM_LOAD_16dp256b4xES1C_NS11_INS12_ILi2ELi4ELi3EEES15_NSS_INS5_IJS16_S1K_EEENS5_IJS1K_SB_EEEEEEENS4_17SM75_U32x4_LDSM_NENS4_14SM90_TMA_STOREES21_NS4_17SM90_U32x4_STSM_NENS4_39AutoVectorizingCopyWithAssumedAlignmentILi128EEEEEEvvEEEEvNT_6ParamsE)
	.align		4
        /*000c*/ 	.word	index@(__assertfail)
	.align		4
        /*0010*/ 	.word	0x00000000
	.align		4
        /*0014*/ 	.word	0xfffffffe
	.align		4
        /*0018*/ 	.word	0x00000000
	.align		4
        /*001c*/ 	.word	0xfffffffd
	.align		4
        /*0020*/ 	.word	0x00000000
	.align		4
        /*0024*/ 	.word	0xfffffffc


//--------------------- .nv.constant4             --------------------------
	.section	.nv.constant4,"a",@progbits
	.align	8
	.align		8
.nv.constant4:
        /*0000*/ 	.dword	__assertfail
	.align		8
        /*0008*/ 	.dword	__unnamed_1
	.align		8
        /*0010*/ 	.dword	__unnamed_2
	.align		8
        /*0018*/ 	.dword	_ZN39_INTERNAL_64596386_4_k_cu_a07397b8_68764cuda3std3__45__cpo5beginE
	.align		8
        /*0020*/ 	.dword	_ZN39_INTERNAL_64596386_4_k_cu_a07397b8_68764cuda3std3__45__cpo3endE
	.align		8
        /*0028*/ 	.dword	_ZN39_INTERNAL_64596386_4_k_cu_a07397b8_68764cuda3std3__45__cpo6cbeginE
	.align		8
        /*0030*/ 	.dword	_ZN39_INTERNAL_64596386_4_k_cu_a07397b8_68764cuda3std3__45__cpo4cendE
	.align		8
        /*0038*/ 	.dword	_ZN39_INTERNAL_64596386_4_k_cu_a07397b8_68764cuda3std3__441_GLOBAL__N__64596386_4_k_cu_a07397b8_68766ignoreE
	.align		8
        /*0040*/ 	.dword	_ZN39_INTERNAL_64596386_4_k_cu_a07397b8_68764cuda3std3__419piecewise_constructE
	.align		8
        /*0048*/ 	.dword	_ZN39_INTERNAL_64596386_4_k_cu_a07397b8_68764cuda3std3__48in_placeE
	.align		8
        /*0050*/ 	.dword	_ZN39_INTERNAL_64596386_4_k_cu_a07397b8_68764cuda3std6ranges3__45__cpo4swapE
	.align		8
        /*0058*/ 	.dword	_ZN39_INTERNAL_64596386_4_k_cu_a07397b8_68764cuda3std6ranges3__45__cpo9iter_moveE
	.align		8
        /*0060*/ 	.dword	_ZN39_INTERNAL_64596386_4_k_cu_a07397b8_68764cute7productE
	.align		8
        /*0068*/ 	.dword	_ZN39_INTERNAL_64596386_4_k_cu_a07397b8_68764cute1_E
	.align		8
        /*0070*/ 	.dword	$str$25
	.align		8
        /*0078*/ 	.dword	$str$26
	.align		8
        /*0080*/ 	.dword	$str$27
	.align		8
        /*0088*/ 	.dword	$str$28


//--------------------- .text._ZN7cutlass13device_kernelINS_4gemm6kernel13GemmUniversalIN4cute5tupleIJiiiiEEENS1_10collective13CollectiveMmaINS1_35MainloopSm100TmaUmmaWarpSpecializedILi5ELi2ELi4ENS5_IJNS4_1CILi1EEENSA_ILi2EEESB_EEEEENS5_IJNSA_ILi64EEESF_NSA_ILi128EEEEEENS_10bfloat16_tENS5_IJlSB_lEEESI_SJ_NS4_8TiledMMAINS4_8MMA_AtomIJNS4_20SM100_MMA_F16BF16_SSISI_SI_fLi64ELi64ELNS4_4UMMA5MajorE0ELSO_0ELNSN_7ScaleInE0ELSP_0EEEEEENS4_6LayoutINS5_IJSB_SB_SB_EEENS5_IJNSA_ILi0EEESU_SU_EEEEENS5_IJNS4_10UnderscoreESX_SX_EEEEENS4_23SM90_TMA_LOAD_MULTICASTENS4_14ComposedLayoutINS4_7SwizzleILi3ELi4ELi3EEENS4_18smem_ptr_flag_bitsILi16EEENSS_INS5_IJNSA_ILi8EEESF_EEENS5_IJSF_SB_EEEEEEEvNS4_8identityENS4_13SM90_TMA_LOADES1A_vS1B_EENS_8epilogue10collective18CollectiveEpilogueINS1E_23Sm100TmaWarpSpecializedILi3ELi2ELi16ELb1ELb0EEEJSH_NS5_IJNSS_ISF_SB_EENSS_INSA_ILi32EEESB_EEEEESI_SJ_SI_SJ_NS1E_6fusion15FusionCallbacksIS1I_NS1N_17LinearCombinationISI_fSI_fLNS_15FloatRoundStyleE2EEESH_S1M_JEEENS4_5SM1004TMEM4LOAD26SM100_TMEM_LOAD_16dp256b4xES1C_NS11_INS12_ILi2ELi4ELi3EEES15_NSS_INS5_IJS16_S1K_EEENS5_IJS1K_SB_EEEEEEENS4_17SM75_U32x4_LDSM_NENS4_14SM90_TMA_STOREES21_NS4_17SM90_U32x4_STSM_NENS4_39AutoVectorizingCopyWithAssumedAlignmentILi128EEEEEEvvEEEEvNT_6ParamsE --------------------------
	.section	.text._ZN7cutlass13device_kernelINS_4gemm6kernel13GemmUniversalIN4cute5tupleIJiiiiEEENS1_10collective13CollectiveMmaINS1_35MainloopSm100TmaUmmaWarpSpecializedILi5ELi2ELi4ENS5_IJNS4_1CILi1EEENSA_ILi2EEESB_EEEEENS5_IJNSA_ILi64EEESF_NSA_ILi128EEEEEENS_10bfloat16_tENS5_IJlSB_lEEESI_SJ_NS4_8TiledMMAINS4_8MMA_AtomIJNS4_20SM100_MMA_F16BF16_SSISI_SI_fLi64ELi64ELNS4_4UMMA5MajorE0ELSO_0ELNSN_7ScaleInE0ELSP_0EEEEEENS4_6LayoutINS5_IJSB_SB_SB_EEENS5_IJNSA_ILi0EEESU_SU_EEEEENS5_IJNS4_10UnderscoreESX_SX_EEEEENS4_23SM90_TMA_LOAD_MULTICASTENS4_14ComposedLayoutINS4_7SwizzleILi3ELi4ELi3EEENS4_18smem_ptr_flag_bitsILi16EEENSS_INS5_IJNSA_ILi8EEESF_EEENS5_IJSF_SB_EEEEEEEvNS4_8identityENS4_13SM90_TMA_LOADES1A_vS1B_EENS_8epilogue10collective18CollectiveEpilogueINS1E_23Sm100TmaWarpSpecializedILi3ELi2ELi16ELb1ELb0EEEJSH_NS5_IJNSS_ISF_SB_EENSS_INSA_ILi32EEESB_EEEEESI_SJ_SI_SJ_NS1E_6fusion15FusionCallbacksIS1I_NS1N_17LinearCombinationISI_fSI_fLNS_15FloatRoundStyleE2EEESH_S1M_JEEENS4_5SM1004TMEM4LOAD26SM100_TMEM_LOAD_16dp256b4xES1C_NS11_INS12_ILi2ELi4ELi3EEES15_NSS_INS5_IJS16_S1K_EEENS5_IJS1K_SB_EEEEEEENS4_17SM75_U32x4_LDSM_NENS4_14SM90_TMA_STOREES21_NS4_17SM90_U32x4_STSM_NENS4_39AutoVectorizingCopyWithAssumedAlignmentILi128EEEEEEvvEEEEvNT_6ParamsE,"ax",@progbits
	.align	128
.text._ZN7cutlass13device_kernelINS_4gemm6kernel13GemmUniversalIN4cute5tupleIJiiiiEEENS1_10collective13CollectiveMmaINS1_35MainloopSm100TmaUmmaWarpSpecializedILi5ELi2ELi4ENS5_IJNS4_1CILi1EEENSA_ILi2EEESB_EEEEENS5_IJNSA_ILi64EEESF_NSA_ILi128EEEEEENS_10bfloat16_tENS5_IJlSB_lEEESI_SJ_NS4_8TiledMMAINS4_8MMA_AtomIJNS4_20SM100_MMA_F16BF16_SSISI_SI_fLi64ELi64ELNS4_4UMMA5MajorE0ELSO_0ELNSN_7ScaleInE0ELSP_0EEEEEENS4_6LayoutINS5_IJSB_SB_SB_EEENS5_IJNSA_ILi0EEESU_SU_EEEEENS5_IJNS4_10UnderscoreESX_SX_EEEEENS4_23SM90_TMA_LOAD_MULTICASTENS4_14ComposedLayoutINS4_7SwizzleILi3ELi4ELi3EEENS4_18smem_ptr_flag_bitsILi16EEENSS_INS5_IJNSA_ILi8EEESF_EEENS5_IJSF_SB_EEEEEEEvNS4_8identityENS4_13SM90_TMA_LOADES1A_vS1B_EENS_8epilogue10collective18CollectiveEpilogueINS1E_23Sm100TmaWarpSpecializedILi3ELi2ELi16ELb1ELb0EEEJSH_NS5_IJNSS_ISF_SB_EENSS_INSA_ILi32EEESB_EEEEESI_SJ_SI_SJ_NS1E_6fusion15FusionCallbacksIS1I_NS1N_17LinearCombinationISI_fSI_fLNS_15FloatRoundStyleE2EEESH_S1M_JEEENS4_5SM1004TMEM4LOAD26SM100_TMEM_LOAD_16dp256b4xES1C_NS11_INS12_ILi2ELi4ELi3EEES15_NSS_INS5_IJS16_S1K_EEENS5_IJS1K_SB_EEEEEEENS4_17SM75_U32x4_LDSM_NENS4_14SM90_TMA_STOREES21_NS4_17SM90_U32x4_STSM_NENS4_39AutoVectorizingCopyWithAssumedAlignmentILi128EEEEEEvvEEEEvNT_6ParamsE:
        .type           _ZN7cutlass13device_kernelINS_4gemm6kernel13GemmUniversalIN4cute5tupleIJiiiiEEENS1_10collective13CollectiveMmaINS1_35MainloopSm100TmaUmmaWarpSpecializedILi5ELi2ELi4ENS5_IJNS4_1CILi1EEENSA_ILi2EEESB_EEEEENS5_IJNSA_ILi64EEESF_NSA_ILi128EEEEEENS_10bfloat16_tENS5_IJlSB_lEEESI_SJ_NS4_8TiledMMAINS4_8MMA_AtomIJNS4_20SM100_MMA_F16BF16_SSISI_SI_fLi64ELi64ELNS4_4UMMA5MajorE0ELSO_0ELNSN_7ScaleInE0ELSP_0EEEEEENS4_6LayoutINS5_IJSB_SB_SB_EEENS5_IJNSA_ILi0EEESU_SU_EEEEENS5_IJNS4_10UnderscoreESX_SX_EEEEENS4_23SM90_TMA_LOAD_MULTICASTENS4_14ComposedLayoutINS4_7SwizzleILi3ELi4ELi3EEENS4_18smem_ptr_flag_bitsILi16EEENSS_INS5_IJNSA_ILi8EEESF_EEENS5_IJSF_SB_EEEEEEEvNS4_8identityENS4_13SM90_TMA_LOADES1A_vS1B_EENS_8epilogue10collective18CollectiveEpilogueINS1E_23Sm100TmaWarpSpecializedILi3ELi2ELi16ELb1ELb0EEEJSH_NS5_IJNSS_ISF_SB_EENSS_INSA_ILi32EEESB_EEEEESI_SJ_SI_SJ_NS1E_6fusion15FusionCallbacksIS1I_NS1N_17LinearCombinationISI_fSI_fLNS_15FloatRoundStyleE2EEESH_S1M_JEEENS4_5SM1004TMEM4LOAD26SM100_TMEM_LOAD_16dp256b4xES1C_NS11_INS12_ILi2ELi4ELi3EEES15_NSS_INS5_IJS16_S1K_EEENS5_IJS1K_SB_EEEEEEENS4_17SM75_U32x4_LDSM_NENS4_14SM90_TMA_STOREES21_NS4_17SM90_U32x4_STSM_NENS4_39AutoVectorizingCopyWithAssumedAlignmentILi128EEEEEEvvEEEEvNT_6ParamsE,@function
        .size           _ZN7cutlass13device_kernelINS_4gemm6kernel13GemmUniversalIN4cute5tupleIJiiiiEEENS1_10collective13CollectiveMmaINS1_35MainloopSm100TmaUmmaWarpSpecializedILi5ELi2ELi4ENS5_IJNS4_1CILi1EEENSA_ILi2EEESB_EEEEENS5_IJNSA_ILi64EEESF_NSA_ILi128EEEEEENS_10bfloat16_tENS5_IJlSB_lEEESI_SJ_NS4_8TiledMMAINS4_8MMA_AtomIJNS4_20SM100_MMA_F16BF16_SSISI_SI_fLi64ELi64ELNS4_4UMMA5MajorE0ELSO_0ELNSN_7ScaleInE0ELSP_0EEEEEENS4_6LayoutINS5_IJSB_SB_SB_EEENS5_IJNSA_ILi0EEESU_SU_EEEEENS5_IJNS4_10UnderscoreESX_SX_EEEEENS4_23SM90_TMA_LOAD_MULTICASTENS4_14ComposedLayoutINS4_7SwizzleILi3ELi4ELi3EEENS4_18smem_ptr_flag_bitsILi16EEENSS_INS5_IJNSA_ILi8EEESF_EEENS5_IJSF_SB_EEEEEEEvNS4_8identityENS4_13SM90_TMA_LOADES1A_vS1B_EENS_8epilogue10collective18CollectiveEpilogueINS1E_23Sm100TmaWarpSpecializedILi3ELi2ELi16ELb1ELb0EEEJSH_NS5_IJNSS_ISF_SB_EENSS_INSA_ILi32EEESB_EEEEESI_SJ_SI_SJ_NS1E_6fusion15FusionCallbacksIS1I_NS1N_17LinearCombinationISI_fSI_fLNS_15FloatRoundStyleE2EEESH_S1M_JEEENS4_5SM1004TMEM4LOAD26SM100_TMEM_LOAD_16dp256b4xES1C_NS11_INS12_ILi2ELi4ELi3EEES15_NSS_INS5_IJS16_S1K_EEENS5_IJS1K_SB_EEEEEEENS4_17SM75_U32x4_LDSM_NENS4_14SM90_TMA_STOREES21_NS4_17SM90_U32x4_STSM_NENS4_39AutoVectorizingCopyWithAssumedAlignmentILi128EEEEEEvvEEEEvNT_6ParamsE,(.L_x_164 - _ZN7cutlass13device_kernelINS_4gemm6kernel13GemmUniversalIN4cute5tupleIJiiiiEEENS1_10collective13CollectiveMmaINS1_35MainloopSm100TmaUmmaWarpSpecializedILi5ELi2ELi4ENS5_IJNS4_1CILi1EEENSA_ILi2EEESB_EEEEENS5_IJNSA_ILi64EEESF_NSA_ILi128EEEEEENS_10bfloat16_tENS5_IJlSB_lEEESI_SJ_NS4_8TiledMMAINS4_8MMA_AtomIJNS4_20SM100_MMA_F16BF16_SSISI_SI_fLi64ELi64ELNS4_4UMMA5MajorE0ELSO_0ELNSN_7ScaleInE0ELSP_0EEEEEENS4_6LayoutINS5_IJSB_SB_SB_EEENS5_IJNSA_ILi0EEESU_SU_EEEEENS5_IJNS4_10UnderscoreESX_SX_EEEEENS4_23SM90_TMA_LOAD_MULTICASTENS4_14ComposedLayoutINS4_7SwizzleILi3ELi4ELi3EEENS4_18smem_ptr_flag_bitsILi16EEENSS_INS5_IJNSA_ILi8EEESF_EEENS5_IJSF_SB_EEEEEEEvNS4_8identityENS4_13SM90_TMA_LOADES1A_vS1B_EENS_8epilogue10collective18CollectiveEpilogueINS1E_23Sm100TmaWarpSpecializedILi3ELi2ELi16ELb1ELb0EEEJSH_NS5_IJNSS_ISF_SB_EENSS_INSA_ILi32EEESB_EEEEESI_SJ_SI_SJ_NS1E_6fusion15FusionCallbacksIS1I_NS1N_17LinearCombinationISI_fSI_fLNS_15FloatRoundStyleE2EEESH_S1M_JEEENS4_5SM1004TMEM4LOAD26SM100_TMEM_LOAD_16dp256b4xES1C_NS11_INS12_ILi2ELi4ELi3EEES15_NSS_INS5_IJS16_S1K_EEENS5_IJS1K_SB_EEEEEEENS4_17SM75_U32x4_LDSM_NENS4_14SM90_TMA_STOREES21_NS4_17SM90_U32x4_STSM_NENS4_39AutoVectorizingCopyWithAssumedAlignmentILi128EEEEEEvvEEEEvNT_6ParamsE)
        .other          _ZN7cutlass13device_kernelINS_4gemm6kernel13GemmUniversalIN4cute5tupleIJiiiiEEENS1_10collective13CollectiveMmaINS1_35MainloopSm100TmaUmmaWarpSpecializedILi5ELi2ELi4ENS5_IJNS4_1CILi1EEENSA_ILi2EEESB_EEEEENS5_IJNSA_ILi64EEESF_NSA_ILi128EEEEEENS_10bfloat16_tENS5_IJlSB_lEEESI_SJ_NS4_8TiledMMAINS4_8MMA_AtomIJNS4_20SM100_MMA_F16BF16_SSISI_SI_fLi64ELi64ELNS4_4UMMA5MajorE0ELSO_0ELNSN_7ScaleInE0ELSP_0EEEEEENS4_6LayoutINS5_IJSB_SB_SB_EEENS5_IJNSA_ILi0EEESU_SU_EEEEENS5_IJNS4_10UnderscoreESX_SX_EEEEENS4_23SM90_TMA_LOAD_MULTICASTENS4_14ComposedLayoutINS4_7SwizzleILi3ELi4ELi3EEENS4_18smem_ptr_flag_bitsILi16EEENSS_INS5_IJNSA_ILi8EEESF_EEENS5_IJSF_SB_EEEEEEEvNS4_8identityENS4_13SM90_TMA_LOADES1A_vS1B_EENS_8epilogue10collective18CollectiveEpilogueINS1E_23Sm100TmaWarpSpecializedILi3ELi2ELi16ELb1ELb0EEEJSH_NS5_IJNSS_ISF_SB_EENSS_INSA_ILi32EEESB_EEEEESI_SJ_SI_SJ_NS1E_6fusion15FusionCallbacksIS1I_NS1N_17LinearCombinationISI_fSI_fLNS_15FloatRoundStyleE2EEESH_S1M_JEEENS4_5SM1004TMEM4LOAD26SM100_TMEM_LOAD_16dp256b4xES1C_NS11_INS12_ILi2ELi4ELi3EEES15_NSS_INS5_IJS16_S1K_EEENS5_IJS1K_SB_EEEEEEENS4_17SM75_U32x4_LDSM_NENS4_14SM90_TMA_STOREES21_NS4_17SM90_U32x4_STSM_NENS4_39AutoVectorizingCopyWithAssumedAlignmentILi128EEEEEEvvEEEEvNT_6ParamsE,@"STO_CUDA_ENTRY STV_DEFAULT"
_ZN7cutlass13device_kernelINS_4gemm6kernel13GemmUniversalIN4cute5tupleIJiiiiEEENS1_10collective13CollectiveMmaINS1_35MainloopSm100TmaUmmaWarpSpecializedILi5ELi2ELi4ENS5_IJNS4_1CILi1EEENSA_ILi2EEESB_EEEEENS5_IJNSA_ILi64EEESF_NSA_ILi128EEEEEENS_10bfloat16_tENS5_IJlSB_lEEESI_SJ_NS4_8TiledMMAINS4_8MMA_AtomIJNS4_20SM100_MMA_F16BF16_SSISI_SI_fLi64ELi64ELNS4_4UMMA5MajorE0ELSO_0ELNSN_7ScaleInE0ELSP_0EEEEEENS4_6LayoutINS5_IJSB_SB_SB_EEENS5_IJNSA_ILi0EEESU_SU_EEEEENS5_IJNS4_10UnderscoreESX_SX_EEEEENS4_23SM90_TMA_LOAD_MULTICASTENS4_14ComposedLayoutINS4_7SwizzleILi3ELi4ELi3EEENS4_18smem_ptr_flag_bitsILi16EEENSS_INS5_IJNSA_ILi8EEESF_EEENS5_IJSF_SB_EEEEEEEvNS4_8identityENS4_13SM90_TMA_LOADES1A_vS1B_EENS_8epilogue10collective18CollectiveEpilogueINS1E_23Sm100TmaWarpSpecializedILi3ELi2ELi16ELb1ELb0EEEJSH_NS5_IJNSS_ISF_SB_EENSS_INSA_ILi32EEESB_EEEEESI_SJ_SI_SJ_NS1E_6fusion15FusionCallbacksIS1I_NS1N_17LinearCombinationISI_fSI_fLNS_15FloatRoundStyleE2EEESH_S1M_JEEENS4_5SM1004TMEM4LOAD26SM100_TMEM_LOAD_16dp256b4xES1C_NS11_INS12_ILi2ELi4ELi3EEES15_NSS_INS5_IJS16_S1K_EEENS5_IJS1K_SB_EEEEEEENS4_17SM75_U32x4_LDSM_NENS4_14SM90_TMA_STOREES21_NS4_17SM90_U32x4_STSM_NENS4_39AutoVectorizingCopyWithAssumedAlignmentILi128EEEEEEvvEEEEvNT_6ParamsE:
[----:B------:R-:W1:Y:S01]  /*0000*/  LDC R1, c[0x0][0x37c] ;  /* 0x0000df00ff017b82 */ /* 0x000e620000000800 */
[----:B------:R-:W2:Y:S01]  /*0010*/  S2R R55, SR_TID.X ;  /* 0x0000000000377919 */ /* 0x000ea20000002100 */
[----:B------:R-:W3:Y:S01]  /*0020*/  LDCU.64 UR8, c[0x0][0x890] ;  /* 0x00011200ff0877ac */ /* 0x000ee20008000a00 */
[----:B------:R-:W-:Y:S02]  /*0030*/  PRMT R45, RZ, 0x7610, R45 ;  /* 0x00007610ff2d7816 */ /* 0x000fe4000000002d */
[----:B------:R-:W-:Y:S01]  /*0040*/  ELECT P3, URZ, PT ;  /* 0x0000000000ff782f */ /* 0x000fe20003860000 */
[----:B---3--:R-:W-:-:S04]  /*0050*/  UISETP.NE.U32.AND UP0, UPT, UR8, URZ, UPT ;  /* 0x000000ff0800728c */ /* 0x008fc8000bf05070 */
[----:B------:R-:W-:Y:S01]  /*0060*/  UISETP.NE.AND.EX UP0, UPT, UR9, URZ, UPT, UP0 ;  /* 0x000000ff0900728c */ /* 0x000fe2000bf05300 */
[----:B--2---:R-:W-:-:S05]  /*0070*/  SHF.R.U32.HI R46, RZ, 0x5, R55 ;  /* 0x00000005ff2e7819 */ /* 0x004fca0000011637 */
[----:B------:R-:W2:Y:S02]  /*0080*/  SHFL.IDX PT, R0, R46, RZ, 0x1f ;  /* 0x00001fff2e007589 */ /* 0x000ea400000e0000 */
[----:B--2---:R-:W-:Y:S01]  /*0090*/  R2UR UR22, R0 ;  /* 0x00000000001672ca */ /* 0x004fe200000e0000 */
[----:B-1----:R-:W-:-:S14]  /*00a0*/  BRA.U UP0, `(.L_x_0) ;  /* 0x0000000100307547 */ /* 0x002fdc000b800000 */
[----:B------:R-:W1:Y:S02]  /*00b0*/  LDCU.64 UR4, c[0x0][0x888] ;  /* 0x00011100ff0477ac */ /* 0x000e640008000a00 */
[----:B-1----:R-:W-:-:S04]  /*00c0*/  UISETP.NE.U32.AND UP0, UPT, UR4, URZ, UPT ;  /* 0x000000ff0400728c */ /* 0x002fc8000bf05070 */
[----:B------:R-:W-:-:S09]  /*00d0*/  UISETP.NE.AND.EX UP0, UPT, UR5, URZ, UPT, UP0 ;  /* 0x000000ff0500728c */ /* 0x000fd2000bf05300 */
[----:B------:R-:W-:Y:S05]  /*00e0*/  BRA.U !UP0, `(.L_x_1) ;  /* 0x0000000108147547 */ /* 0x000fea000b800000 */
[----:B------:R-:W1:Y:S01]  /*00f0*/  LDC.64 R26, c[0x0][0x888] ;  /* 0x00022200ff1a7b82 */ /* 0x000e620000000a00 */
[----:B------:R-:W1:Y:S02]  /*0100*/  LDCU.64 UR4, c[0x0][0x358] ;  /* 0x00006b00ff0477ac */ /* 0x000e640008000a00 */
[----:B-1----:R1:W5:Y:S01]  /*0110*/  LDG.E R26, desc[UR4][R26.64] ;  /* 0x000000041a1a7981 */ /* 0x002362000c1e1900 */
[----:B------:R-:W-:Y:S01]  /*0120*/  HFMA2 R45, -RZ, RZ, 0, 5.9604644775390625e-08 ;  /* 0x00000001ff2d7431 */ /* 0x000fe200000001ff */
[----:B------:R-:W-:Y:S05]  /*0130*/  BRA `(.L_x_0) ;  /* 0x00000000000c7947 */ /* 0x000fea0003800000 */
.L_x_1:
[----:B------:R-:W1:Y:S01]  /*0140*/  LDCU UR4, c[0x0][0x880] ;  /* 0x00011000ff0477ac */ /* 0x000e620008000800 */
[----:B------:R-:W-:Y:S01]  /*0150*/  HFMA2 R45, -RZ, RZ, 0, 5.9604644775390625e-08 ;  /* 0x00000001ff2d7431 */ /* 0x000fe200000001ff */
[----:B-1----:R-:W-:-:S07]  /*0160*/  MOV R26, UR4 ;  /* 0x00000004001a7c02 */ /* 0x002fce0008000f00 */
.L_x_0:
[----:B------:R-:W2:Y:S02]  /*0170*/  LDCU.64 UR4, c[0x0][0x8b0] ;  /* 0x00011600ff0477ac */ /* 0x000ea40008000a00 */
[----:B--2---:R-:W-:-:S04]  /*0180*/  UISETP.NE.U32.AND UP0, UPT, UR4, URZ, UPT ;  /* 0x000000ff0400728c */ /* 0x004fc8000bf05070 */
[----:B------:R-:W-:-:S09]  /*0190*/  UISETP.NE.AND.EX UP0, UPT, UR5, URZ, UPT, UP0 ;  /* 0x000000ff0500728c */ /* 0x000fd2000bf05300 */
[----:B------:R-:W-:Y:S05]  /*01a0*/  BRA.U UP0, `(.L_x_2) ;  /* 0x0000000100287547 */ /* 0x000fea000b800000 */
[----:B------:R-:W2:Y:S02]  /*01b0*/  LDCU.64 UR4, c[0x0][0x8a8] ;  /* 0x00011500ff0477ac */ /* 0x000ea40008000a00 */
[----:B--2---:R-:W-:-:S04]  /*01c0*/  UISETP.NE.U32.AND UP0, UPT, UR4, URZ, UPT ;  /* 0x000000ff0400728c */ /* 0x004fc8000bf05070 */
[----:B------:R-:W-:-:S09]  /*01d0*/  UISETP.NE.AND.EX UP0, UPT, UR5, URZ, UPT, UP0 ;  /* 0x000000ff0500728c */ /* 0x000fd2000bf05300 */
[----:B------:R-:W-:Y:S05]  /*01e0*/  BRA.U !UP0, `(.L_x_3) ;  /* 0x0000000108107547 */ /* 0x000fea000b800000 */
[----:B------:R-:W2:Y:S01]  /*01f0*/  LDC.64 R24, c[0x0][0x8a8] ;  /* 0x00022a00ff187b82 */ /* 0x000ea20000000a00 */
[----:B------:R-:W2:Y:S02]  /*0200*/  LDCU.64 UR4, c[0x0][0x358] ;  /* 0x00006b00ff0477ac */ /* 0x000ea40008000a00 */
[----:B--2---:R2:W5:Y:S01]  /*0210*/  LDG.E R24, desc[UR4][R24.64] ;  /* 0x0000000418187981 */ /* 0x004562000c1e1900 */
[----:B------:R-:W-:Y:S05]  /*0220*/  BRA `(.L_x_2) ;  /* 0x0000000000087947 */ /* 0x000fea0003800000 */
.L_x_3:
[----:B------:R-:W2:Y:S02]  /*0230*/  LDCU UR4, c[0x0][0x8a0] ;  /* 0x00011400ff0477ac */ /* 0x000ea40008000800 */
[----:B--2---:R-:W-:Y:S02]  /*0240*/  MOV R24, UR4 ;  /* 0x0000000400187c02 */ /* 0x004fe40008000f00 */
.L_x_2:
[----:B------:R-:W-:Y:S01]  /*0250*/  IMAD.U32 R0, RZ, RZ, UR22 ;  /* 0x00000016ff007e24 */ /* 0x000fe2000f8e00ff */
[----:B------:R-:W-:Y:S04]  /*0260*/  BSSY.RECONVERGENT B0, `(.L_x_4) ;  /* 0x000000c000007945 */ /* 0x000fe80003800200 */
[C---:B------:R-:W-:Y:S02]  /*0270*/  ISETP.NE.OR P1, PT, R0.reuse, 0x1, !P3 ;  /* 0x000000010000780c */ /* 0x040fe40005f25670 */
[----:B------:R-:W-:-:S11]  /*0280*/  ISETP.NE.OR P0, PT, R0, 0x3, !P3 ;  /* 0x000000030000780c */ /* 0x000fd60005f05670 */
[----:B------:R-:W-:Y:S05]  /*0290*/  @P1 BRA `(.L_x_5) ;  /* 0x0000000000201947 */ /* 0x000fea0003800000 */
[----:B------:R-:W3:Y:S02]  /*02a0*/  LDCU.64 UR4, c[0x0][0x348] ;  /* 0x00006900ff0477ac */ /* 0x000ee40008000a00 */
[----:B---3--:R-:W-:Y:S02]  /*02b0*/  UIADD3 UR6, UP1, UPT, UR4, 0x80, URZ ;  /* 0x0000008004067890 */ /* 0x008fe4000ff3e0ff */
[----:B------:R-:W-:Y:S02]  /*02c0*/  UIADD3 UR4, UP0, UPT, UR4, 0x180, URZ ;  /* 0x0000018004047890 */ /* 0x000fe4000ff1e0ff */
[----:B------:R-:W-:Y:S02]  /*02d0*/  UIADD3.X UR7, UPT, UPT, URZ, UR5, URZ, UP1, !UPT ;  /* 0x00000005ff077290 */ /* 0x000fe40008ffe4ff */
[----:B------:R-:W-:-:S07]  /*02e0*/  UIADD3.X UR5, UPT, UPT, URZ, UR5, URZ, UP0, !UPT ;  /* 0x00000005ff057290 */ /* 0x000fce00087fe4ff */
[----:B------:R3:W-:Y:S02]  /*02f0*/  UTMACCTL.PF [UR6] ;  /* 0x00000000060079b9 */ /* 0x0007e40008040000 */
[----:B------:R3:W-:Y:S02]  /*0300*/  UTMACCTL.PF [UR4] ;  /* 0x00000000040079b9 */ /* 0x0007e40008040000 */
[----:B---3--:R-:W-:Y:S01]  /*0310*/  NOP ;  /* 0x0000000000007918 */ /* 0x008fe20000000000 */
.L_x_5:
[----:B------:R-:W-:Y:S05]  /*0320*/  BSYNC.RECONVERGENT B0 ;  /* 0x0000000000007941 */ /* 0x000fea0003800200 */
.L_x_4:
[----:B------:R-:W-:Y:S04]  /*0330*/  BSSY.RECONVERGENT B0, `(.L_x_6) ;  /* 0x000000a000007945 */ /* 0x000fe80003800200 */
        /* <DEDUP_REMOVED lines=9> */
.L_x_7:
[----:B------:R-:W-:Y:S05]  /*03d0*/  BSYNC.RECONVERGENT B0 ;  /* 0x0000000000007941 */ /* 0x000fea0003800200 */
.L_x_6:
[----:B------:R-:W3:Y:S01]  /*03e0*/  LDCU.64 UR4, c[0x0][0x888] ;  /* 0x00011100ff0477ac */ /* 0x000ee20008000a00 */
[----:B------:R-:W-:Y:S02]  /*03f0*/  UISETP.EQ.U32.AND UP1, UPT, UR8, URZ, UPT ;  /* 0x000000ff0800728c */ /* 0x000fe4000bf22070 */
[----:B------:R-:W-:Y:S02]  /*0400*/  UPLOP3.LUT UP3, UPT, UPT, UPT, UPT, 0x80, 0x8 ;  /* 0x000000000008789c */ /* 0x000fe40003f6f070 */
[----:B---3--:R-:W-:-:S04]  /*0410*/  UISETP.NE.U32.AND UP0, UPT, UR4, URZ, UPT ;  /* 0x000000ff0400728c */ /* 0x008fc8000bf05070 */
[----:B------:R-:W-:-:S04]  /*0420*/  UISETP.NE.AND.EX UP0, UPT, UR5, URZ, UPT, UP0 ;  /* 0x000000ff0500728c */ /* 0x000fc8000bf05300 */
[----:B------:R-:W-:-:S04]  /*0430*/  UISETP.EQ.OR.EX UP2, UPT, UR9, URZ, !UP0, UP1 ;  /* 0x000000ff0900728c */ /* 0x000fc8000c742710 */
[----:B------:R-:W-:-:S06]  /*0440*/  UP2UR UR4, UPR, URZ, 0x4 ;  /* 0x00000004ff047883 */ /* 0x000fcc0008000000 */
[----:B------:R-:W-:Y:S01]  /*0450*/  MOV R49, UR4 ;  /* 0x0000000400317c02 */ /* 0x000fe20008000f00 */
[----:B------:R-:W-:Y:S06]  /*0460*/  BRA.U !UP2, `(.L_x_8) ;  /* 0x000000010a207547 */ /* 0x000fec000b800000 */
[----:B------:R-:W-:Y:S01]  /*0470*/  UISETP.NE.U32.AND UP1, UPT, UR8, URZ, UPT ;  /* 0x000000ff0800728c */ /* 0x000fe2000bf25070 */
[----:B-----5:R-:W-:Y:S01]  /*0480*/  FSETP.NEU.AND P0, PT, R26, RZ, PT ;  /* 0x000000ff1a00720b */ /* 0x020fe20003f0d000 */
[----:B------:R-:W-:Y:S02]  /*0490*/  USEL UR4, URZ, 0xffffffff, UP0 ;  /* 0xffffffffff047887 */ /* 0x000fe40008000000 */
[----:B------:R-:W-:-:S10]  /*04a0*/  UISETP.NE.AND.EX UP1, UPT, UR9, URZ, UPT, UP1 ;  /* 0x000000ff0900728c */ /* 0x000fd4000bf25310 */
[----:B------:R-:W-:Y:S01]  /*04b0*/  VOTEU.ANY UP0, P0 ;  /* 0x0000000000ff7886 */ /* 0x000fe20000000100 */
[----:B------:R-:W-:-:S04]  /*04c0*/  @!UP1 USEL UR4, URZ, 0xffffffff, UP0 ;  /* 0xffffffffff049887 */ /* 0x000fc80008000000 */
[----:B------:R-:W-:-:S04]  /*04d0*/  ULOP3.LUT UR4, UR4, 0x1, URZ, 0xc0, !UPT ;  /* 0x0000000104047892 */ /* 0x000fc8000f8ec0ff */
[----:B------:R-:W-:-:S11]  /*04e0*/  UISETP.NE.U32.AND UP3, UPT, UR4, 0x1, UPT ;  /* 0x000000010400788c */ /* 0x000fd6000bf65070 */
.L_x_8:
[----:B------:R-:W3:Y:S01]  /*04f0*/  SHFL.IDX PT, R2, R46, RZ, 0x1f ;  /* 0x00001fff2e027589 */ /* 0x000ee200000e0000 */
[----:B------:R-:W-:-:S04]  /*0500*/  UISETP.NE.AND UP0, UPT, UR22, 0x2, UPT ;  /* 0x000000021600788c */ /* 0x000fc8000bf05270 */
[----:B------:R-:W-:Y:S01]  /*0510*/  USEL UR37, URZ, 0x1, UP0 ;  /* 0x00000001ff257887 */ /* 0x000fe20008000000 */
[----:B---3--:R-:W-:-:S13]  /*0520*/  ISETP.NE.AND P0, PT, R2, RZ, PT ;  /* 0x000000ff0200720c */ /* 0x008fda0003f05270 */
[----:B------:R-:W-:Y:S05]  /*0530*/  @P0 BRA `(.L_x_9) ;  /* 0x0000000000600947 */ /* 0x000fea0003800000 */
[----:B------:R-:W3:Y:S01]  /*0540*/  S2UR UR4, SR_CgaCtaId ;  /* 0x00000000000479c3 */ /* 0x000ee20000008800 */
[----:B------:R-:W-:Y:S01]  /*0550*/  UMOV UR5, 0x400 ;  /* 0x0000040000057882 */ /* 0x000fe20000000000 */
[----:B------:R-:W-:Y:S01]  /*0560*/  UMOV UR8, 0x1 ;  /* 0x0000000100087882 */ /* 0x000fe20000000000 */
[----:B------:R-:W-:Y:S01]  /*0570*/  UMOV UR6, 0x2 ;  /* 0x0000000200067882 */ /* 0x000fe20000000000 */
[----:B------:R-:W-:-:S04]  /*0580*/  UIADD3 UR8, UPT, UPT, -UR8, 0x100000, URZ ;  /* 0x0010000008087890 */ /* 0x000fc8000fffe1ff */
[----:B------:R-:W-:Y:S02]  /*0590*/  USHF.L.U32 UR9, UR8, 0xb, URZ ;  /* 0x0000000b08097899 */ /* 0x000fe400080006ff */
[----:B------:R-:W-:Y:S02]  /*05a0*/  USHF.L.U32 UR8, UR8, 0x1, URZ ;  /* 0x0000000108087899 */ /* 0x000fe400080006ff */
[----:B------:R-:W-:-:S04]  /*05b0*/  UIADD3 UR6, UPT, UPT, -UR6, 0x100000, URZ ;  /* 0x0010000006067890 */ /* 0x000fc8000fffe1ff */
[----:B------:R-:W-:Y:S02]  /*05c0*/  USHF.L.U32 UR7, UR6, 0xb, URZ ;  /* 0x0000000b06077899 */ /* 0x000fe400080006ff */
[----:B------:R-:W-:Y:S01]  /*05d0*/  USHF.L.U32 UR6, UR6, 0x1, URZ ;  /* 0x0000000106067899 */ /* 0x000fe200080006ff */
[----:B------:R-:W-:Y:S01]  /*05e0*/  ELECT P0, URZ, PT ;  /* 0x0000000000ff782f */ /* 0x000fe20003800000 */
[----:B---3--:R-:W-:Y:S01]  /*05f0*/  ULEA UR4, UR4, UR5, 0x18 ;  /* 0x0000000504047291 */ /* 0x008fe2000f8ec0ff */
[----:B------:R-:W3:Y:S11]  /*0600*/  FENCE.VIEW.ASYNC.S ;  /* 0x00000000000073c6 */ /* 0x000ef60000000000 */
[----:B---3--:R3:W4:Y:S01]  /*0610*/  SYNCS.EXCH.64 URZ, [UR4], UR8 ;  /* 0x0000000804ff75b2 */ /* 0x0087220008000100 */
[----:B------:R3:W1:Y:S01]  /*0620*/  SYNCS.EXCH.64 URZ, [UR4+0x28], UR6 ;  /* 0x0000280604ff75b2 */ /* 0x0006620008000100 */
        /* <DEDUP_REMOVED lines=8> */
[----:B------:R-:W-:Y:S01]  /*06b0*/  NOP ;  /* 0x0000000000007918 */ /* 0x000fe20000000000 */
.L_x_9:
[----:B------:R-:W2:Y:S01]  /*06c0*/  SHFL.IDX PT, R2, R46, RZ, 0x1f ;  /* 0x00001fff2e027589 */ /* 0x000ea200000e0000 */
[----:B------:R-:W-:Y:S01]  /*06d0*/  NOP ;  /* 0x0000000000007918 */ /* 0x000fe20000000000 */
[----:B--2---:R-:W-:-:S13]  /*06e0*/  ISETP.NE.AND P0, PT, R2, 0x1, PT ;  /* 0x000000010200780c */ /* 0x004fda0003f05270 */
[----:B------:R-:W-:Y:S05]  /*06f0*/  @P0 BRA `(.L_x_10) ;  /* 0x0000000000500947 */ /* 0x000fea0003800000 */
[----:B---3--:R-:W2:Y:S01]  /*0700*/  S2UR UR4, SR_CgaCtaId ;  /* 0x00000000000479c3 */ /* 0x008ea20000008800 */
        /* <DEDUP_REMOVED lines=10> */
[----:B--2---:R-:W-:Y:S01]  /*07b0*/  ULEA UR4, UR4, UR5, 0x18 ;  /* 0x0000000504047291 */ /* 0x004fe2000f8ec0ff */
[----:B------:R-:W2:Y:S11]  /*07c0*/  FENCE.VIEW.ASYNC.S ;  /* 0x00000000000073c6 */ /* 0x000eb60000000000 */
[----:B--2---:R2:W3:Y:S01]  /*07d0*/  SYNCS.EXCH.64 URZ, [UR4+0x50], UR8 ;  /* 0x0000500804ff75b2 */ /* 0x0044e20008000100 */
[----:B------:R2:W1:Y:S01]  /*07e0*/  SYNCS.EXCH.64 URZ, [UR4+0x68], UR6 ;  /* 0x0000680604ff75b2 */ /* 0x0004620008000100 */
[----:B------:R2:W1:Y:S01]  /*07f0*/  SYNCS.EXCH.64 URZ, [UR4+0x58], UR8 ;  /* 0x0000580804ff75b2 */ /* 0x0004620008000100 */
[----:B------:R2:W1:Y:S01]  /*0800*/  SYNCS.EXCH.64 URZ, [UR4+0x70], UR6 ;  /* 0x0000700604ff75b2 */ /* 0x0004620008000100 */
[----:B------:R2:W1:Y:S01]  /*0810*/  SYNCS.EXCH.64 URZ, [UR4+0x60], UR8 ;  /* 0x0000600804ff75b2 */ /* 0x0004620008000100 */
[----:B------:R2:W1:Y:S01]  /*0820*/  SYNCS.EXCH.64 URZ, [UR4+0x78], UR6 ;  /* 0x0000780604ff75b2 */ /* 0x0004620008000100 */
[----:B------:R-:W-:Y:S01]  /*0830*/  NOP ;  /* 0x0000000000007918 */ /* 0x000fe20000000000 */
.L_x_10:
[----:B------:R-:W4:Y:S01]  /*0840*/  SHFL.IDX PT, R2, R46, RZ, 0x1f ;  /* 0x00001fff2e027589 */ /* 0x000f2200000e0000 */
[----:B------:R-:W-:Y:S01]  /*0850*/  NOP ;  /* 0x0000000000007918 */ /* 0x000fe20000000000 */
[----:B----4-:R-:W-:-:S13]  /*0860*/  ISETP.NE.AND P0, PT, R2, 0x3, PT ;  /* 0x000000030200780c */ /* 0x010fda0003f05270 */
[----:B------:R-:W-:Y:S05]  /*0870*/  @P0 BRA `(.L_x_11) ;  /* 0x0000000000300947 */ /* 0x000fea0003800000 */
[----:B--23--:R-:W2:Y:S01]  /*0880*/  S2UR UR6, SR_CgaCtaId ;  /* 0x00000000000679c3 */ /* 0x00cea20000008800 */
[----:B------:R-:W-:Y:S01]  /*0890*/  UMOV UR4, 0x400 ;  /* 0x0000040000047882 */ /* 0x000fe20000000000 */
[----:B------:R-:W-:Y:S01]  /*08a0*/  UMOV UR5, 0x20 ;  /* 0x0000002000057882 */ /* 0x000fe20000000000 */
[----:B------:R-:W-:Y:S01]  /*08b0*/  ELECT P0, URZ, PT ;  /* 0x0000000000ff782f */ /* 0x000fe20003800000 */
[----:B--2---:R-:W-:Y:S02]  /*08c0*/  ULEA UR6, UR6, UR4, 0x18 ;  /* 0x0000000406067291 */ /* 0x004fe4000f8ec0ff */
[----:B------:R-:W-:-:S04]  /*08d0*/  UIADD3 UR4, UPT, UPT, -UR5, 0x100000, URZ ;  /* 0x0010000005047890 */ /* 0x000fc8000fffe1ff */
[----:B------:R-:W-:Y:S02]  /*08e0*/  USHF.L.U32 UR5, UR4, 0xb, URZ ;  /* 0x0000000b04057899 */ /* 0x000fe400080006ff */
[----:B------:R-:W-:Y:S01]  /*08f0*/  USHF.L.U32 UR4, UR4, 0x1, URZ ;  /* 0x0000000104047899 */ /* 0x000fe200080006ff */
[----:B------:R-:W2:Y:S11]  /*0900*/  FENCE.VIEW.ASYNC.S ;  /* 0x00000000000073c6 */ /* 0x000eb60000000000 */
[----:B--2---:R4:W2:Y:S01]  /*0910*/  SYNCS.EXCH.64 URZ, [UR6+0x80], UR4 ;  /* 0x0000800406ff75b2 */ /* 0x0048a20008000100 */
[----:B------:R4:W3:Y:S02]  /*0920*/  SYNCS.EXCH.64 URZ, [UR6+0x88], UR4 ;  /* 0x0000880406ff75b2 */ /* 0x0008e40008000100 */
[----:B----4-:R-:W-:Y:S01]  /*0930*/  NOP ;  /* 0x0000000000007918 */ /* 0x010fe20000000000 */
.L_x_11:
[----:B------:R-:W4:Y:S01]  /*0940*/  SHFL.IDX PT, R2, R46, RZ, 0x1f ;  /* 0x00001fff2e027589 */ /* 0x000f2200000e0000 */
[----:B------:R-:W-:Y:S01]  /*0950*/  NOP ;  /* 0x0000000000007918 */ /* 0x000fe20000000000 */
[----:B----4-:R-:W-:-:S13]  /*0960*/  ISETP.NE.AND P0, PT, R2, 0x4, PT ;  /* 0x000000040200780c */ /* 0x010fda0003f05270 */
[----:B------:R-:W-:Y:S05]  /*0970*/  @P0 BRA `(.L_x_12) ;  /* 0x00000000004c0947 */ /* 0x000fea0003800000 */
[----:B--23--:R-:W2:Y:S01]  /*0980*/  S2UR UR6, SR_CgaCtaId ;  /* 0x00000000000679c3 */ /* 0x00cea20000008800 */
[----:B------:R-:W-:Y:S01]  /*0990*/  UMOV UR4, 0x1e0 ;  /* 0x000001e000047882 */ /* 0x000fe20000000000 */
[----:B------:R-:W-:Y:S01]  /*09a0*/  UMOV UR5, 0x400 ;  /* 0x0000040000057882 */ /* 0x000fe20000000000 */
[----:B------:R-:W-:Y:S01]  /*09b0*/  USEL UR4, UR4, 0x1a0, UP3 ;  /* 0x000001a004047887 */ /* 0x000fe20009800000 */
[----:B------:R-:W-:Y:S01]  /*09c0*/  UMOV UR8, 0x1 ;  /* 0x0000000100087882 */ /* 0x000fe20000000000 */
[----:B------:R-:W-:Y:S01]  /*09d0*/  ELECT P0, URZ, PT ;  /* 0x0000000000ff782f */ /* 0x000fe20003800000 */
[----:B------:R-:W-:-:S04]  /*09e0*/  UIADD3 UR8, UPT, UPT, -UR8, 0x100000, URZ ;  /* 0x0010000008087890 */ /* 0x000fc8000fffe1ff */
[----:B------:R-:W-:Y:S02]  /*09f0*/  USHF.L.U32 UR9, UR8, 0xb, URZ ;  /* 0x0000000b08097899 */ /* 0x000fe400080006ff */
[----:B------:R-:W-:Y:S02]  /*0a00*/  USHF.L.U32 UR8, UR8, 0x1, URZ ;  /* 0x0000000108087899 */ /* 0x000fe400080006ff */
[----:B--2---:R-:W-:Y:S02]  /*0a10*/  ULEA UR6, UR6, UR5, 0x18 ;  /* 0x0000000506067291 */ /* 0x004fe4000f8ec0ff */
[----:B------:R-:W-:-:S04]  /*0a20*/  UIADD3 UR4, UPT, UPT, -UR4, 0x100000, URZ ;  /* 0x0010000004047890 */ /* 0x000fc8000fffe1ff */
[----:B------:R-:W-:Y:S02]  /*0a30*/  USHF.L.U32 UR5, UR4, 0xb, URZ ;  /* 0x0000000b04057899 */ /* 0x000fe400080006ff */
[----:B------:R-:W-:Y:S01]  /*0a40*/  USHF.L.U32 UR4, UR4, 0x1, URZ ;  /* 0x0000000104047899 */ /* 0x000fe200080006ff */
[----:B------:R-:W2:Y:S03]  /*0a50*/  FENCE.VIEW.ASYNC.S ;  /* 0x00000000000073c6 */ /* 0x000ea60000000000 */
[----:B--2---:R4:W2:Y:S08]  /*0a60*/  SYNCS.EXCH.64 URZ, [UR6+0x90], UR8 ;  /* 0x0000900806ff75b2 */ /* 0x0048b00008000100 */
[----:B------:R4:W3:Y:S01]  /*0a70*/  SYNCS.EXCH.64 URZ, [UR6+0xa0], UR4 ;  /* 0x0000a00406ff75b2 */ /* 0x0008e20008000100 */
[----:B------:R4:W1:Y:S01]  /*0a80*/  SYNCS.EXCH.64 URZ, [UR6+0x98], UR8 ;  /* 0x0000980806ff75b2 */ /* 0x0008620008000100 */
[----:B------:R4:W1:Y:S02]  /*0a90*/  SYNCS.EXCH.64 URZ, [UR6+0xa8], UR4 ;  /* 0x0000a80406ff75b2 */ /* 0x0008640008000100 */
[----:B----4-:R-:W-:Y:S01]  /*0aa0*/  NOP ;  /* 0x0000000000007918 */ /* 0x010fe20000000000 */
.L_x_12:
[----:B------:R-:W4:Y:S01]  /*0ab0*/  SHFL.IDX PT, R2, R46, RZ, 0x1f ;  /* 0x00001fff2e027589 */ /* 0x000f2200000e0000 */
[----:B------:R-:W-:Y:S01]  /*0ac0*/  NOP ;  /* 0x0000000000007918 */ /* 0x000fe20000000000 */
[----:B----4-:R-:W-:-:S13]  /*0ad0*/  ISETP.NE.AND P0, PT, R2, 0x5, PT ;  /* 0x000000050200780c */ /* 0x010fda0003f05270 */
[----:B------:R-:W-:Y:S05]  /*0ae0*/  @P0 BRA `(.L_x_13) ;  /* 0x0000000000580947 */ /* 0x000fea0003800000 */
[----:B--23--:R-:W2:Y:S01]  /*0af0*/  S2UR UR4, SR_CgaCtaId ;  /* 0x00000000000479c3 */ /* 0x00cea20000008800 */
        /* <DEDUP_REMOVED lines=12> */
[----:B--2---:R4:W2:Y:S01]  /*0bc0*/  SYNCS.EXCH.64 URZ, [UR4+0xb0], UR8 ;  /* 0x0000b00804ff75b2 */ /* 0x0048a20008000100 */
[----:B------:R4:W3:Y:S01]  /*0bd0*/  SYNCS.EXCH.64 URZ, [UR4+0xd0], UR6 ;  /* 0x0000d00604ff75b2 */ /* 0x0008e20008000100 */
[----:B------:R4:W1:Y:S01]  /*0be0*/  SYNCS.EXCH.64 URZ, [UR4+0xb8], UR8 ;  /* 0x0000b80804ff75b2 */ /* 0x0008620008000100 */
[----:B------:R4:W1:Y:S01]  /*0bf0*/  SYNCS.EXCH.64 URZ, [UR4+0xd8], UR6 ;  /* 0x0000d80604ff75b2 */ /* 0x0008620008000100 */
[----:B------:R4:W1:Y:S01]  /*0c00*/  SYNCS.EXCH.64 URZ, [UR4+0xc0], UR8 ;  /* 0x0000c00804ff75b2 */ /* 0x0008620008000100 */
[----:B------:R4:W1:Y:S01]  /*0c10*/  SYNCS.EXCH.64 URZ, [UR4+0xe0], UR6 ;  /* 0x0000e00604ff75b2 */ /* 0x0008620008000100 */
[----:B------:R4:W1:Y:S01]  /*0c20*/  SYNCS.EXCH.64 URZ, [UR4+0xc8], UR8 ;  /* 0x0000c80804ff75b2 */ /* 0x0008620008000100 */
[----:B------:R4:W1:Y:S02]  /*0c30*/  SYNCS.EXCH.64 URZ, [UR4+0xe8], UR6 ;  /* 0x0000e80604ff75b2 */ /* 0x0008640008000100 */
[----:B----4-:R-:W-:Y:S01]  /*0c40*/  NOP ;  /* 0x0000000000007918 */ /* 0x010fe20000000000 */
.L_x_13:
[----:B------:R-:W4:Y:S01]  /*0c50*/  SHFL.IDX PT, R2, R46, RZ, 0x1f ;  /* 0x00001fff2e027589 */ /* 0x000f2200000e0000 */
[----:B------:R-:W1:Y:S01]  /*0c60*/  S2UR UR54, SR_CgaCtaId ;  /* 0x00000000003679c3 */ /* 0x000e620000008800 */
[----:B------:R-:W-:Y:S01]  /*0c70*/  NOP ;  /* 0x0000000000007918 */ /* 0x000fe20000000000 */
[----:B----4-:R-:W-:-:S13]  /*0c80*/  ISETP.NE.AND P0, PT, R2, 0x3, PT ;  /* 0x000000030200780c */ /* 0x010fda0003f05270 */
[----:B-1----:R-:W-:Y:S05]  /*0c90*/  @P0 BRA `(.L_x_14) ;  /* 0x0000000000340947 */ /* 0x002fea0003800000 */
[----:B--23--:R-:W-:Y:S01]  /*0ca0*/  UMOV UR4, 0x400 ;  /* 0x0000040000047882 */ /* 0x00cfe20000000000 */
[----:B------:R-:W-:Y:S01]  /*0cb0*/  UMOV UR6, 0x20 ;  /* 0x0000002000067882 */ /* 0x000fe20000000000 */
[----:B------:R-:W-:Y:S02]  /*0cc0*/  ULEA UR4, UR54, UR4, 0x18 ;  /* 0x0000000436047291 */ /* 0x000fe4000f8ec0ff */
[----:B------:R-:W-:-:S04]  /*0cd0*/  UIADD3 UR6, UPT, UPT, -UR6, 0x100000, URZ ;  /* 0x0010000006067890 */ /* 0x000fc8000fffe1ff */
[----:B------:R-:W-:Y:S02]  /*0ce0*/  USHF.L.U32 UR7, UR6, 0xb, URZ ;  /* 0x0000000b06077899 */ /* 0x000fe400080006ff */
[----:B------:R-:W-:Y:S01]  /*0cf0*/  USHF.L.U32 UR6, UR6, 0x1, URZ ;  /* 0x0000000106067899 */ /* 0x000fe200080006ff */
[----:B------:R-:W-:Y:S01]  /*0d00*/  ELECT P0, URZ, PT ;  /* 0x0000000000ff782f */ /* 0x000fe20003800000 */
[----:B------:R-:W1:Y:S10]  /*0d10*/  FENCE.VIEW.ASYNC.S ;  /* 0x00000000000073c6 */ /* 0x000e740000000000 */
[----:B-1----:R1:W4:Y:S01]  /*0d20*/  SYNCS.EXCH.64 URZ, [UR4+0xf0], UR6 ;  /* 0x0000f00604ff75b2 */ /* 0x0023220008000100 */
[----:B------:R1:W2:Y:S01]  /*0d30*/  SYNCS.EXCH.64 URZ, [UR4+0x100], UR6 ;  /* 0x0001000604ff75b2 */ /* 0x0002a20008000100 */
[----:B------:R1:W3:Y:S01]  /*0d40*/  SYNCS.EXCH.64 URZ, [UR4+0xf8], UR6 ;  /* 0x0000f80604ff75b2 */ /* 0x0002e20008000100 */
[----:B------:R1:W1:Y:S01]  /*0d50*/  SYNCS.EXCH.64 URZ, [UR4+0x108], UR6 ;  /* 0x0001080604ff75b2 */ /* 0x0002620008000100 */
[----:B------:R-:W-:Y:S01]  /*0d60*/  NOP ;  /* 0x0000000000007918 */ /* 0x000fe20000000000 */
.L_x_14:
[----:B-123--:R-:W1:Y:S01]  /*0d70*/  LDCU UR4, c[0x0][0x36c] ;  /* 0x00006d80ff0477ac */ /* 0x00ee620008000800 */
[----:B------:R-:W-:Y:S01]  /*0d80*/  ISETP.NE.OR P3, PT, R0, 0x2, !P3 ;  /* 0x000000020000780c */ /* 0x000fe20005f65670 */
[----:B------:R-:W-:Y:S01]  /*0d90*/  NOP ;  /* 0x0000000000007918 */ /* 0x000fe20000000000 */
[----:B------:R-:W-:Y:S01]  /*0da0*/  LOP3.LUT R0, R55, 0x1f, RZ, 0xc0, !PT ;  /* 0x0000001f37007812 */ /* 0x000fe200078ec0ff */
[----:B------:R-:W-:Y:S02]  /*0db0*/  UISETP.NE.AND UP4, UPT, UR22, URZ, UPT ;  /* 0x000000ff1600728c */ /* 0x000fe4000bf85270 */
[----:B-1----:R-:W-:-:S09]  /*0dc0*/  UISETP.EQ.U32.AND UP5, UPT, UR4, 0x1, UPT ;  /* 0x000000010400788c */ /* 0x002fd2000bfa2070 */
[----:B------:R-:W-:Y:S05]  /*0dd0*/  BRA.U !UP5, `(.L_x_15) ;  /* 0x000000010d087547 */ /* 0x000fea000b800000 */
[----:B----4-:R-:W-:Y:S01]  /*0de0*/  UCGABAR_ARV ;  /* 0x00000000000079c7 */ /* 0x010fe20008000000 */
[----:B------:R-:W-:Y:S05]  /*0df0*/  BRA `(.L_x_16) ;  /* 0x0000000000047947 */ /* 0x000fea0003800000 */
.L_x_15:
[----:B----4-:R-:W-:Y:S01]  /*0e00*/  NOP ;  /* 0x0000000000007918 */ /* 0x010fe20000000000 */
.L_x_16:
[----:B------:R-:W1:Y:S01]  /*0e10*/  S2UR UR7, SR_CTAID.X ;  /* 0x00000000000779c3 */ /* 0x000e620000002500 */
[----:B------:R-:W-:-:S05]  /*0e20*/  CS2R.32 R48, SR_CgaSize ;  /* 0x0000000000307805 */ /* 0x000fca0000008a00 */
[----:B------:R-:W-:-:S05]  /*0e30*/  IMAD R48, R48, -0xa0, RZ ;  /* 0xffffff6030307824 */ /* 0x000fca00078e02ff */
[----:B------:R-:W-:-:S14]  /*0e40*/  R2UR UR5, R48 ;  /* 0x00000000300572ca */ /* 0x000fdc00000e0000 */
[----:B------:R-:W2:Y:S01]  /*0e50*/  LDCU UR5, c[0x0][UR5+0x2b0] ;  /* 0x00005600050577ac */ /* 0x000ea20008000800 */
[----:B------:R-:W-:-:S05]  /*0e60*/  CS2R.32 R48, SR_CgaSize ;  /* 0x0000000000307805 */ /* 0x000fca0000008a00 */
[----:B------:R-:W-:-:S05]  /*0e70*/  IMAD R48, R48, -0xa0, RZ ;  /* 0xffffff6030307824 */ /* 0x000fca00078e02ff */
[----:B------:R-:W-:-:S14]  /*0e80*/  R2UR UR4, R48 ;  /* 0x00000000300472ca */ /* 0x000fdc00000e0000 */
[----:B------:R-:W3:Y:S01]  /*0e90*/  LDCU UR4, c[0x0][UR4+0x2b4] ;  /* 0x00005680040477ac */ /* 0x000ee20008000800 */
[----:B------:R-:W4:Y:S01]  /*0ea0*/  S2UR UR8, SR_CTAID.Y ;  /* 0x00000000000879c3 */ /* 0x000f220000002600 */
[----:B------:R-:W-:-:S05]  /*0eb0*/  CS2R.32 R48, SR_CgaSize ;  /* 0x0000000000307805 */ /* 0x000fca0000008a00 */
[----:B------:R-:W-:-:S05]  /*0ec0*/  IMAD R48, R48, -0xa0, RZ ;  /* 0xffffff6030307824 */ /* 0x000fca00078e02ff */
[----:B------:R-:W-:-:S14]  /*0ed0*/  R2UR UR9, R48 ;  /* 0x00000000300972ca */ /* 0x000fdc00000e0000 */
[----:B------:R-:W3:Y:S01]  /*0ee0*/  LDCU UR9, c[0x0][UR9+0x2a0] ;  /* 0x00005400090977ac */ /* 0x000ee20008000800 */
[----:B------:R-:W-:-:S05]  /*0ef0*/  CS2R.32 R48, SR_CgaSize ;  /* 0x0000000000307805 */ /* 0x000fca0000008a00 */
[----:B------:R-:W-:-:S05]  /*0f00*/  IMAD R48, R48, -0xa0, RZ ;  /* 0xffffff6030307824 */ /* 0x000fca00078e02ff */
[----:B------:R-:W-:-:S14]  /*0f10*/  R2UR UR10, R48 ;  /* 0x00000000300a72ca */ /* 0x000fdc00000e0000 */
[----:B------:R-:W3:Y:S01]  /*0f20*/  LDCU UR10, c[0x0][UR10+0x2a4] ;  /* 0x000054800a0a77ac */ /* 0x000ee20008000800 */
[----:B------:R-:W3:Y:S01]  /*0f30*/  S2UR UR36, SR_CTAID.Z ;  /* 0x00000000002479c3 */ /* 0x000ee20000002700 */
[----:B------:R-:W3:Y:S01]  /*0f40*/  LDCU UR23, c[0x0][0xb24] ;  /* 0x00016480ff1777ac */ /* 0x000ee20008000800 */
[----:B------:R-:W3:Y:S01]  /*0f50*/  LDCU UR42, c[0x0][0xb24] ;  /* 0x00016480ff2a77ac */ /* 0x000ee20008000800 */
[----:B-1----:R-:W-:Y:S01]  /*0f60*/  I2FP.F32.U32 R3, UR7 ;  /* 0x0000000700037c45 */ /* 0x002fe20008201000 */
[----:B------:R-:W1:Y:S04]  /*0f70*/  LDCU UR27, c[0x0][0xb30] ;  /* 0x00016600ff1b77ac */ /* 0x000e680008000800 */
[----:B--2---:R-:W-:Y:S01]  /*0f80*/  FMUL R3, R3, UR5 ;  /* 0x0000000503037c20 */ /* 0x004fe20008400000 */
[----:B------:R-:W-:Y:S01]  /*0f90*/  USHF.L.U32 UR29, UR54, 0xb, URZ ;  /* 0x0000000b361d7899 */ /* 0x000fe200080006ff */
[----:B----4-:R-:W-:Y:S01]  /*0fa0*/  I2FP.F32.U32 R2, UR8 ;  /* 0x0000000800027c45 */ /* 0x010fe20008201000 */
[----:B------:R-:W-:Y:S01]  /*0fb0*/  UMOV UR25, UR7 ;  /* 0x0000000700197c82 */ /* 0x000fe20008000000 */
[----:B------:R-:W-:-:S02]  /*0fc0*/  UMOV UR26, UR8 ;  /* 0x00000008001a7c82 */ /* 0x000fc40008000000 */
[----:B------:R-:W2:Y:S01]  /*0fd0*/  F2I.U32.TRUNC.NTZ R3, R3 ;  /* 0x0000000300037305 */ /* 0x000ea2000020f000 */
[----:B---3--:R-:W-:Y:S01]  /*0fe0*/  UISETP.GE.AND UP2, UPT, UR23, 0x1, UPT ;  /* 0x000000011700788c */ /* 0x008fe2000bf46270 */
[----:B------:R-:W-:-:S06]  /*0ff0*/  FMUL R2, R2, UR4 ;  /* 0x0000000402027c20 */ /* 0x000fcc0008400000 */
[----:B------:R-:W3:Y:S01]  /*1000*/  F2I.U32.TRUNC.NTZ R2, R2 ;  /* 0x0000000200027305 */ /* 0x000ee2000020f000 */
[----:B--2---:R-:W-:Y:S02]  /*1010*/  R2UR UR4, R3 ;  /* 0x00000000030472ca */ /* 0x004fe400000e0000 */
[----:B---3--:R-:W-:Y:S02]  /*1020*/  R2UR UR6, R2 ;  /* 0x00000000020672ca */ /* 0x008fe400000e0000 */
[----:B------:R-:W-:-:S09]  /*1030*/  PRMT R2, RZ, 0x7610, R2 ;  /* 0x00007610ff027816 */ /* 0x000fd20000000002 */
[----:B------:R-:W-:-:S04]  /*1040*/  UIADD3 UR5, UPT, UPT, -UR4, URZ, URZ ;  /* 0x000000ff04057290 */ /* 0x000fc8000fffe1ff */
[----:B------:R-:W-:Y:S02]  /*1050*/  UIMAD UR5, UR9, UR5, UR7 ;  /* 0x00000005090572a4 */ /* 0x000fe4000f8e0207 */
[----:B------:R-:W-:-:S04]  /*1060*/  UIADD3 UR4, UPT, UPT, -UR6, URZ, URZ ;  /* 0x000000ff06047290 */ /* 0x000fc8000fffe1ff */
[----:B------:R-:W-:Y:S01]  /*1070*/  IMAD.U32 R48, RZ, RZ, UR5 ;  /* 0x00000005ff307e24 */ /* 0x000fe2000f8e00ff */
[----:B------:R-:W-:-:S06]  /*1080*/  UIMAD UR4, UR10, UR4, UR8 ;  /* 0x000000040a0472a4 */ /* 0x000fcc000f8e0208 */
[----:B------:R-:W-:Y:S01]  /*1090*/  IMAD.U32 R47, RZ, RZ, UR4 ;  /* 0x00000004ff2f7e24 */ /* 0x000fe2000f8e00ff */
[----:B-1----:R-:W-:Y:S06]  /*10a0*/  BRA.U UP4, `(.L_x_17) ;  /* 0x00000001042c7547 */ /* 0x002fec000b800000 */
[----:B------:R-:W-:Y:S02]  /*10b0*/  R2UR UR5, R47 ;  /* 0x000000002f0572ca */ /* 0x000fe400000e0000 */
[----:B------:R-:W-:-:S11]  /*10c0*/  R2UR UR4, R48 ;  /* 0x00000000300472ca */ /* 0x000fd600000e0000 */
[----:B------:R-:W-:Y:S02]  /*10d0*/  UISETP.NE.AND UP0, UPT, UR5, URZ, UPT ;  /* 0x000000ff0500728c */ /* 0x000fe4000bf05270 */
[----:B------:R-:W-:Y:S02]  /*10e0*/  UISETP.NE.AND UP1, UPT, UR5, 0x1, UPT ;  /* 0x000000010500788c */ /* 0x000fe4000bf25270 */
[----:B------:R-:W-:-:S04]  /*10f0*/  UISETP.EQ.OR UP0, UPT, UR4, URZ, !UP0 ;  /* 0x000000ff0400728c */ /* 0x000fc8000c702670 */
[----:B------:R-:W-:Y:S02]  /*1100*/  USEL UR5, URZ, 0x1, !UP0 ;  /* 0x00000001ff057887 */ /* 0x000fe4000c000000 */
[----:B------:R-:W-:Y:S02]  /*1110*/  UISETP.NE.AND UP0, UPT, UR4, URZ, UPT ;  /* 0x000000ff0400728c */ /* 0x000fe4000bf05270 */
[----:B------:R-:W-:-:S04]  /*1120*/  USEL UR4, URZ, 0x2, UP1 ;  /* 0x00000002ff047887 */ /* 0x000fc80008800000 */
[----:B------:R-:W-:-:S04]  /*1130*/  USEL UR4, UR4, 0x2, UP0 ;  /* 0x0000000204047887 */ /* 0x000fc80008000000 */
[----:B------:R-:W-:-:S06]  /*1140*/  UIADD3 UR4, UPT, UPT, UR5, UR4, URZ ;  /* 0x0000000405047290 */ /* 0x000fcc000fffe0ff */
[----:B------:R-:W-:Y:S02]  /*1150*/  IMAD.U32 R2, RZ, RZ, UR4 ;  /* 0x00000004ff027e24 */ /* 0x000fe4000f8e00ff */
.L_x_17:
[----:B------:R-:W-:Y:S05]  /*1160*/  BRA.U !UP2, `(.L_x_18) ;  /* 0x000000010ad47547 */ /* 0x000fea000b800000 */
[----:B------:R-:W1:Y:S01]  /*1170*/  LDCU.128 UR12, c[0x0][0xb10] ;  /* 0x00016200ff0c77ac */ /* 0x000e620008000c00 */
[----:B------:R-:W2:Y:S01]  /*1180*/  LDCU UR6, c[0x0][0x370] ;  /* 0x00006e00ff0677ac */ /* 0x000ea20008000800 */
[----:B------:R-:W3:Y:S01]  /*1190*/  LDCU UR5, c[0x0][0x374] ;  /* 0x00006e80ff0577ac */ /* 0x000ee20008000800 */
[----:B------:R-:W4:Y:S01]  /*11a0*/  LDCU UR24, c[0x0][0xb0c] ;  /* 0x00016180ff1877ac */ /* 0x000f220008000800 */
[----:B------:R-:W4:Y:S01]  /*11b0*/  LDCU UR4, c[0x0][0xb20] ;  /* 0x00016400ff0477ac */ /* 0x000f220008000800 */
[----:B------:R-:W4:Y:S01]  /*11c0*/  LDCU.64 UR8, c[0x0][0xb28] ;  /* 0x00016500ff0877ac */ /* 0x000f220008000a00 */
[----:B-1----:R-:W-:Y:S02]  /*11d0*/  UISETP.NE.AND UP0, UPT, UR14, 0x1, UPT ;  /* 0x000000010e00788c */ /* 0x002fe4000bf05270 */
[----:B---3--:R-:W-:Y:S02]  /*11e0*/  UIMAD.WIDE.U32 UR10, UR5, UR15, URZ ;  /* 0x0000000f050a72a5 */ /* 0x008fe4000f8e00ff */
[----:B--2---:R-:W-:-:S02]  /*11f0*/  UIMAD.WIDE.U32 UR18, UR6, UR12, URZ ;  /* 0x0000000c061272a5 */ /* 0x004fc4000f8e00ff */
[----:B----4-:R-:W-:Y:S02]  /*1200*/  UISETP.NE.AND UP1, UPT, UR24, 0x1, UPT ;  /* 0x000000011800788c */ /* 0x010fe4000bf25270 */
[----:B------:R-:W-:Y:S01]  /*1210*/  UISETP.NE.AND UP2, UPT, UR23, 0x1, UPT ;  /* 0x000000011700788c */ /* 0x000fe2000bf45270 */
[----:B------:R-:W-:Y:S02]  /*1220*/  UMOV UR10, UR11 ;  /* 0x0000000b000a7c82 */ /* 0x000fe40008000000 */
[----:B------:R-:W-:Y:S01]  /*1230*/  UMOV UR18, UR19 ;  /* 0x0000001300127c82 */ /* 0x000fe20008000000 */
[----:B------:R-:W-:Y:S02]  /*1240*/  @UP0 USHF.R.U32.HI UR5, URZ, UR4, UR10 ;  /* 0x00000004ff050299 */ /* 0x000fe4000801160a */
[----:B------:R-:W-:Y:S02]  /*1250*/  UIMAD.WIDE.U32 UR20, UR26, UR15, URZ ;  /* 0x0000000f1a1472a5 */ /* 0x000fe4000f8e00ff */
[----:B------:R-:W-:-:S02]  /*1260*/  UIMAD.WIDE.U32 UR10, UR5, UR8, URZ ;  /* 0x00000008050a72a5 */ /* 0x000fc4000f8e00ff */
[----:B------:R-:W-:Y:S02]  /*1270*/  @UP1 USHF.R.U32.HI UR6, URZ, UR13, UR18 ;  /* 0x0000000dff061299 */ /* 0x000fe40008011612 */
[----:B------:R-:W-:Y:S02]  /*1280*/  UIMAD.WIDE.U32 UR16, UR25, UR12, URZ ;  /* 0x0000000c191072a5 */ /* 0x000fe4000f8e00ff */
[----:B------:R-:W-:Y:S01]  /*1290*/  UIMAD.WIDE.U32 UR18, UR6, UR8, URZ ;  /* 0x00000008061272a5 */ /* 0x000fe2000f8e00ff */
[----:B------:R-:W-:Y:S01]  /*12a0*/  UMOV UR20, UR21 ;  /* 0x0000001500147c82 */ /* 0x000fe20008000000 */
[----:B------:R-:W-:Y:S01]  /*12b0*/  UMOV UR10, UR11 ;  /* 0x0000000b000a7c82 */ /* 0x000fe20008000000 */
[----:B------:R-:W-:Y:S02]  /*12c0*/  USHF.R.U32.HI UR20, URZ, UR4, UR20 ;  /* 0x00000004ff147299 */ /* 0x000fe40008011614 */
[----:B------:R-:W-:Y:S02]  /*12d0*/  @UP2 USHF.R.U32.HI UR5, URZ, UR9, UR10 ;  /* 0x00000009ff052299 */ /* 0x000fe4000801160a */
[----:B------:R-:W-:Y:S01]  /*12e0*/  UMOV UR7, UR19 ;  /* 0x0000001300077c82 */ /* 0x000fe20008000000 */
[----:B------:R-:W-:Y:S01]  /*12f0*/  UMOV UR16, UR17 ;  /* 0x0000001100107c82 */ /* 0x000fe20008000000 */
[----:B------:R-:W-:-:S02]  /*1300*/  @UP2 USHF.R.U32.HI UR6, URZ, UR9, UR7 ;  /* 0x00000009ff062299 */ /* 0x000fc40008011607 */
[----:B------:R-:W-:Y:S02]  /*1310*/  USHF.R.U32.HI UR13, URZ, UR13, UR16 ;  /* 0x0000000dff0d7299 */ /* 0x000fe40008011610 */
[----:B------:R-:W-:Y:S02]  /*1320*/  USEL UR4, UR26, UR20, !UP0 ;  /* 0x000000141a047287 */ /* 0x000fe4000c000000 */
[----:B------:R-:W-:Y:S02]  /*1330*/  UIMAD UR7, UR5, UR23, URZ ;  /* 0x00000017050772a4 */ /* 0x000fe4000f8e02ff */
[----:B------:R-:W-:Y:S02]  /*1340*/  USEL UR5, UR25, UR13, !UP1 ;  /* 0x0000000d19057287 */ /* 0x000fe4000c800000 */
[----:B------:R-:W-:Y:S02]  /*1350*/  UIMAD UR12, UR6, UR23, URZ ;  /* 0x00000017060c72a4 */ /* 0x000fe4000f8e02ff */
[----:B------:R-:W-:-:S02]  /*1360*/  UISETP.GE.AND UP0, UPT, UR4, UR7, UPT ;  /* 0x000000070400728c */ /* 0x000fc4000bf06270 */
[----:B------:R-:W-:Y:S02]  /*1370*/  UIMAD.WIDE.U32 UR10, UR4, UR8, URZ ;  /* 0x00000008040a72a5 */ /* 0x000fe4000f8e00ff */
[----:B------:R-:W-:Y:S02]  /*1380*/  UISETP.GE.OR UP0, UPT, UR5, UR12, UP0 ;  /* 0x0000000c0500728c */ /* 0x000fe40008706670 */
[----:B------:R-:W-:Y:S02]  /*1390*/  UIMAD.WIDE.U32 UR12, UR5, UR8, URZ ;  /* 0x00000008050c72a5 */ /* 0x000fe4000f8e00ff */
[----:B------:R-:W-:Y:S01]  /*13a0*/  UIADD3 UR10, UPT, UPT, -UR4, URZ, URZ ;  /* 0x000000ff040a7290 */ /* 0x000fe2000fffe1ff */
[----:B------:R-:W-:Y:S01]  /*13b0*/  UMOV UR8, UR11 ;  /* 0x0000000b00087c82 */ /* 0x000fe20008000000 */
[----:B------:R-:W-:Y:S02]  /*13c0*/  UIADD3 UR11, UPT, UPT, -UR5, URZ, URZ ;  /* 0x000000ff050b7290 */ /* 0x000fe4000fffe1ff */
[----:B------:R-:W-:-:S03]  /*13d0*/  USHF.R.U32.HI UR8, URZ, UR9, UR8 ;  /* 0x00000009ff087299 */ /* 0x000fc60008011608 */
[----:B------:R-:W-:Y:S01]  /*13e0*/  @!UP0 UMOV UR7, UR13 ;  /* 0x0000000d00078c82 */ /* 0x000fe20008000000 */
[----:B------:R-:W-:Y:S02]  /*13f0*/  UIMAD UR26, UR14, UR10, UR26 ;  /* 0x0000000a0e1a72a4 */ /* 0x000fe4000f8e021a */
[----:B------:R-:W-:Y:S02]  /*1400*/  USEL UR8, UR4, UR8, !UP2 ;  /* 0x0000000804087287 */ /* 0x000fe4000d000000 */
[----:B------:R-:W-:Y:S02]  /*1410*/  @!UP0 USHF.R.U32.HI UR7, URZ, UR9, UR7 ;  /* 0x00000009ff078299 */ /* 0x000fe40008011607 */
[----:B------:R-:W-:Y:S02]  /*1420*/  UIADD3 UR9, UPT, UPT, -UR8, URZ, URZ ;  /* 0x000000ff08097290 */ /* 0x000fe4000fffe1ff */
[----:B------:R-:W-:Y:S02]  /*1430*/  @!UP0 USEL UR7, UR5, UR7, !UP2 ;  /* 0x0000000705078287 */ /* 0x000fe4000d000000 */
[----:B------:R-:W-:-:S02]  /*1440*/  UIMAD UR9, UR23, UR9, UR4 ;  /* 0x00000009170972a4 */ /* 0x000fc4000f8e0204 */
[----:B------:R-:W-:Y:S02]  /*1450*/  @!UP0 UIADD3 UR8, UPT, UPT, UR8, -UR7, URZ ;  /* 0x8000000708088290 */ /* 0x000fe4000fffe0ff */
[----:B------:R-:W-:Y:S02]  /*1460*/  @!UP0 UIMAD UR6, UR9, UR6, UR7 ;  /* 0x00000006090682a4 */ /* 0x000fe4000f8e0207 */
[----:B------:R-:W-:Y:S02]  /*1470*/  @!UP0 UIMAD UR4, UR8, UR23, UR5 ;  /* 0x00000017080482a4 */ /* 0x000fe4000f8e0205 */
[----:B------:R-:W-:Y:S02]  /*1480*/  UIMAD UR25, UR24, UR11, UR25 ;  /* 0x0000000b181972a4 */ /* 0x000fe4000f8e0219 */
[----:B------:R-:W-:Y:S01]  /*1490*/  UIMAD UR26, UR4, UR14, UR26 ;  /* 0x0000000e041a72a4 */ /* 0x000fe2000f8e021a */
[----:B------:R-:W-:Y:S02]  /*14a0*/  @!UP0 UMOV UR5, UR6 ;  /* 0x0000000600058c82 */ /* 0x000fe40008000000 */
[----:B------:R-:W-:-:S12]  /*14b0*/  UIMAD UR25, UR5, UR24, UR25 ;  /* 0x00000018051972a4 */ /* 0x000fd8000f8e0219 */
.L_x_18:
[----:B------:R-:W-:Y:S02]  /*14c0*/  UISETP.NE.AND UP1, UPT, UR27, 0x1, UPT ;  /* 0x000000011b00788c */ /* 0x000fe4000bf25270 */
[----:B------:R-:W-:Y:S02]  /*14d0*/  UISETP.NE.AND UP0, UPT, UR22, 0x2, UPT ;  /* 0x000000021600788c */ /* 0x000fe4000bf05270 */
[----:B------:R-:W-:-:S05]  /*14e0*/  ULOP3.LUT UR29, UR29, 0x800, URZ, 0xc0, !UPT ;  /* 0x000008001d1d7892 */ /* 0x000fca000f8ec0ff */
[----:B------:R-:W-:Y:S07]  /*14f0*/  BRA.U UP1, `(.L_x_19) ;  /* 0x0000000101447547 */ /* 0x000fee000b800000 */
[----:B------:R-:W1:Y:S01]  /*1500*/  LDCU.128 UR8, c[0x0][0xb10] ;  /* 0x00016200ff0877ac */ /* 0x000e620008000c00 */
[----:B------:R-:W2:Y:S01]  /*1510*/  LDCU UR12, c[0x0][0xb0c] ;  /* 0x00016180ff0c77ac */ /* 0x000ea20008000800 */
[----:B------:R-:W3:Y:S01]  /*1520*/  LDCU UR13, c[0x0][0xb20] ;  /* 0x00016400ff0d77ac */ /* 0x000ee20008000800 */
[----:B-1----:R-:W-:Y:S02]  /*1530*/  UIMAD.WIDE.U32 UR6, UR25, UR8, URZ ;  /* 0x00000008190672a5 */ /* 0x002fe4000f8e00ff */
[----:B------:R-:W-:Y:S02]  /*1540*/  UIMAD.WIDE.U32 UR4, UR26, UR11, URZ ;  /* 0x0000000b1a0472a5 */ /* 0x000fe4000f8e00ff */
[----:B--2---:R-:W-:Y:S02]  /*1550*/  UISETP.NE.AND UP2, UPT, UR12, 0x1, UPT ;  /* 0x000000010c00788c */ /* 0x004fe4000bf45270 */
[----:B------:R-:W-:Y:S01]  /*1560*/  UISETP.NE.AND UP1, UPT, UR10, 0x1, UPT ;  /* 0x000000010a00788c */ /* 0x000fe2000bf25270 */
[----:B------:R-:W-:-:S02]  /*1570*/  UMOV UR6, UR7 ;  /* 0x0000000700067c82 */ /* 0x000fc40008000000 */
[----:B------:R-:W-:Y:S01]  /*1580*/  UMOV UR4, UR5 ;  /* 0x0000000500047c82 */ /* 0x000fe20008000000 */
[----:B------:R-:W-:Y:S02]  /*1590*/  USHF.R.U32.HI UR6, URZ, UR9, UR6 ;  /* 0x00000009ff067299 */ /* 0x000fe40008011606 */
[----:B---3--:R-:W-:Y:S02]  /*15a0*/  USHF.R.U32.HI UR4, URZ, UR13, UR4 ;  /* 0x0000000dff047299 */ /* 0x008fe40008011604 */
[----:B------:R-:W-:Y:S02]  /*15b0*/  USEL UR5, UR25, UR6, !UP2 ;  /* 0x0000000619057287 */ /* 0x000fe4000d000000 */
[----:B------:R-:W-:-:S04]  /*15c0*/  USEL UR4, UR26, UR4, !UP1 ;  /* 0x000000041a047287 */ /* 0x000fc8000c800000 */
[----:B------:R-:W-:Y:S02]  /*15d0*/  UIADD3 UR6, UPT, UPT, UR5, -UR4, URZ ;  /* 0x8000000405067290 */ /* 0x000fe4000fffe0ff */
[----:B------:R-:W-:Y:S02]  /*15e0*/  UIADD3 UR4, UPT, UPT, -UR5, UR4, URZ ;  /* 0x0000000405047290 */ /* 0x000fe4000fffe1ff */
[----:B------:R-:W-:Y:S02]  /*15f0*/  UIMAD UR26, UR6, UR10, UR26 ;  /* 0x0000000a061a72a4 */ /* 0x000fe4000f8e021a */
[----:B------:R-:W-:-:S12]  /*1600*/  UIMAD UR25, UR4, UR12, UR25 ;  /* 0x0000000c041972a4 */ /* 0x000fd8000f8e0219 */
.L_x_19:
[----:B------:R-:W-:Y:S05]  /*1610*/  BRA.U !UP5, `(.L_x_20) ;  /* 0x000000010d0c7547 */ /* 0x000fea000b800000 */
[----:B------:R-:W-:Y:S01]  /*1620*/  UCGABAR_WAIT ;  /* 0x0000000000007dc7 */ /* 0x000fe20008000000 */
[----:B------:R-:W-:Y:S01]  /*1630*/  CCTL.IVALL ;  /* 0x00000000ff00798f */ /* 0x000fe20002000000 */
[----:B------:R-:W-:Y:S05]  /*1640*/  BRA `(.L_x_21) ;  /* 0x0000000000047947 */ /* 0x000fea0003800000 */
.L_x_20:
[----:B------:R-:W-:Y:S06]  /*1650*/  BAR.SYNC.DEFER_BLOCKING 0x0 ;  /* 0x0000000000007b1d */ /* 0x000fec0000010000 */
.L_x_21:
[----:B------:R-:W-:Y:S05]  /*1660*/  BRA.U UP0, `(.L_x_22) ;  /* 0x0000001500507547 */ /* 0x000fea000b800000 */
[----:B------:R-:W1:Y:S01]  /*1670*/  LDCU UR6, c[0x0][0x38c] ;  /* 0x00007180ff0677ac */ /* 0x000e620008000800 */
[----:B------:R-:W-:Y:S01]  /*1680*/  PLOP3.LUT P1, PT, PT, PT, UP3, 0x80, 0x8 ;  /* 0x000000000008781c */ /* 0x000fe20003f2f038 */
[----:B------:R-:W-:Y:S01]  /*1690*/  IMAD.MOV.U32 R12, RZ, RZ, 0x1 ;  /* 0x00000001ff0c7424 */ /* 0x000fe200078e00ff */
[----:B------:R-:W-:Y:S01]  /*16a0*/  ISETP.EQ.OR P2, PT, R0, RZ, P3 ;  /* 0x000000ff0000720c */ /* 0x000fe20001f42670 */
[----:B------:R-:W-:Y:S01]  /*16b0*/  UISETP.NE.AND UP1, UPT, UR22, URZ, UPT ;  /* 0x000000ff1600728c */ /* 0x000fe2000bf25270 */
[----:B------:R-:W-:Y:S02]  /*16c0*/  PLOP3.LUT P1, PT, P1, PT, PT, 0x8, 0x80 ;  /* 0x000000000080781c */ /* 0x000fe40000f2e170 */
[----:B------:R-:W-:Y:S01]  /*16d0*/  CS2R R10, SRZ ;  /* 0x00000000000a7805 */ /* 0x000fe2000001ff00 */
[----:B------:R-:W-:Y:S01]  /*16e0*/  IMAD.MOV.U32 R9, RZ, RZ, RZ ;  /* 0x000000ffff097224 */ /* 0x000fe200078e00ff */
[----:B------:R-:W2:Y:S01]  /*16f0*/  LDCU UR45, c[0x0][0x370] ;  /* 0x00006e00ff2d77ac */ /* 0x000ea20008000800 */
[----:B------:R-:W-:Y:S01]  /*1700*/  IMAD.MOV.U32 R8, RZ, RZ, 0x1 ;  /* 0x00000001ff087424 */ /* 0x000fe200078e00ff */
[----:B------:R-:W3:Y:S01]  /*1710*/  LDCU.64 UR40, c[0x0][0x348] ;  /* 0x00006900ff2877ac */ /* 0x000ee20008000a00 */
[----:B------:R-:W-:-:S02]  /*1720*/  USHF.R.U32.HI UR49, URZ, 0x6, UR29 ;  /* 0x00000006ff317899 */ /* 0x000fc4000801161d */
[----:B-1----:R-:W-:Y:S02]  /*1730*/  UIADD3 UR5, UPT, UPT, UR6, 0x7f, URZ ;  /* 0x0000007f06057890 */ /* 0x002fe4000fffe0ff */
[----:B------:R-:W-:Y:S02]  /*1740*/  UIADD3 UR50, UPT, UPT, UR6, 0xfe, URZ ;  /* 0x000000fe06327890 */ /* 0x000fe4000fffe0ff */
[----:B------:R-:W-:Y:S01]  /*1750*/  USHF.R.S32.HI UR4, URZ, 0x1f, UR5 ;  /* 0x0000001fff047899 */ /* 0x000fe20008011405 */
[----:B------:R-:W1:Y:S03]  /*1760*/  LDCU UR44, c[0x0][0x374] ;  /* 0x00006e80ff2c77ac */ /* 0x000e660008000800 */
[----:B------:R-:W-:Y:S02]  /*1770*/  ULEA.HI UR4, UR4, UR5, URZ, 0x7 ;  /* 0x0000000504047291 */ /* 0x000fe4000f8f38ff */
[----:B------:R-:W-:-:S02]  /*1780*/  USEL UR31, UR37, 0x2, UP1 ;  /* 0x00000002251f7887 */ /* 0x000fc40008800000 */
[----:B------:R-:W-:Y:S02]  /*1790*/  USHF.R.S32.HI UR47, URZ, 0x7, UR4 ;  /* 0x00000007ff2f7899 */ /* 0x000fe40008011404 */
[----:B------:R-:W-:Y:S02]  /*17a0*/  UIADD3 UR4, UPT, UPT, UR6, -0x1, URZ ;  /* 0xffffffff06047890 */ /* 0x000fe4000fffe0ff */
[----:B------:R-:W-:Y:S02]  /*17b0*/  UISETP.LT.U32.AND UP0, UPT, UR47, 0x5, UPT ;  /* 0x000000052f00788c */ /* 0x000fe4000bf01070 */
[----:B------:R-:W-:Y:S02]  /*17c0*/  UISETP.GE.U32.AND UP2, UPT, UR4, -0xff, UPT ;  /* 0xffffff010400788c */ /* 0x000fe4000bf46070 */
[----:B------:R-:W-:Y:S01]  /*17d0*/  USEL UR46, UR47, 0x5, UP0 ;  /* 0x000000052f2e7887 */ /* 0x000fe20008000000 */
[----:B------:R-:W-:-:S03]  /*17e0*/  UMOV UR23, URZ ;  /* 0x000000ff00177c82 */ /* 0x000fc60008000000 */
[----:B------:R-:W-:Y:S02]  /*17f0*/  UIADD3 UR30, UPT, UPT, UR46, -0x1, URZ ;  /* 0xffffffff2e1e7890 */ /* 0x000fe4000fffe0ff */
[----:B------:R-:W-:-:S03]  /*1800*/  UIADD3 UR48, UPT, UPT, UR47, -UR46, URZ ;  /* 0x8000002e2f307290 */ /* 0x000fc6000fffe0ff */
[----:B------:R-:W-:-:S04]  /*1810*/  @UP2 UIADD3 UR30, UPT, UPT, UR46, URZ, URZ ;  /* 0x000000ff2e1e2290 */ /* 0x000fc8000fffe0ff */
[----:B-123--:R-:W-:-:S12]  /*1820*/  UIADD3 UR30, UPT, UPT, UR30, 0x1, URZ ;  /* 0x000000011e1e7890 */ /* 0x00efd8000fffe0ff */
.L_x_42:
[----:B------:R-:W-:Y:S01]  /*1830*/  UISETP.NE.AND UP0, UPT, UR54, URZ, UPT ;  /* 0x000000ff3600728c */ /* 0x000fe2000bf05270 */
[----:B------:R-:W1:Y:S08]  /*1840*/  S2UR UR54, SR_CgaCtaId ;  /* 0x00000000003679c3 */ /* 0x000e700000008800 */
[----:B------:R-:W-:Y:S05]  /*1850*/  BRA.U UP0, `(.L_x_23) ;  /* 0x0000000100347547 */ /* 0x000fea000b800000 */
[----:B------:R-:W2:Y:S01]  /*1860*/  S2R R0, SR_CgaCtaId ;  /* 0x0000000000007919 */ /* 0x000ea20000008800 */
[----:B------:R-:W-:-:S04]  /*1870*/  MOV R2, 0x400 ;  /* 0x0000040000027802 */ /* 0x000fc80000000f00 */
[----:B--2---:R-:W-:Y:S02]  /*1880*/  LEA R0, R0, R2, 0x18 ;  /* 0x0000000200007211 */ /* 0x004fe400078ec0ff */
[----:B------:R-:W-:-:S03]  /*1890*/  SHF.L.U32 R2, R8, 0x1f, RZ ;  /* 0x0000001f08027819 */ /* 0x000fc600000006ff */
[----:B------:R-:W-:-:S04]  /*18a0*/  IMAD R0, R9, 0x8, R0 ;  /* 0x0000000809007824 */ /* 0x000fc800078e0200 */
[----:B------:R-:W2:Y:S02]  /*18b0*/  SYNCS.PHASECHK.TRANS64.TRYWAIT P0, [R0+URZ+0x100], R2 ;  /* 0x00010002000075a7 */ /* 0x000ea400080011ff */
[----:B--2---:R-:W-:Y:S05]  /*18c0*/  @!P0 BRA `(.L_x_24) ;  /* 0x0000006000148947 */ /* 0x004fea0003800000 */
.L_x_123:
[----:B------:R-:W-:Y:S01]  /*18d0*/  VIADD R9, R9, 0x1 ;  /* 0x0000000109097836 */ /* 0x000fe20000000000 */
[----:B------:R2:W-:Y:S04]  /*18e0*/  SYNCS.ARRIVE.TRANS64.A1T0 RZ, [R0+URZ+0xf0], RZ ;  /* 0x0000f0ff00ff79a7 */ /* 0x0005e800081000ff */
[----:B------:R-:W-:-:S04]  /*18f0*/  ISETP.NE.AND P0, PT, R9, 0x2, PT ;  /* 0x000000020900780c */ /* 0x000fc80003f05270 */
[----:B------:R-:W-:Y:S02]  /*1900*/  SEL R9, R9, RZ, P0 ;  /* 0x000000ff09097207 */ /* 0x000fe40000000000 */
[----:B--2---:R-:W-:-:S04]  /*1910*/  SEL R0, RZ, 0x1, P0 ;  /* 0x00000001ff007807 */ /* 0x004fc80000000000 */
[----:B------:R-:W-:-:S07]  /*1920*/  LOP3.LUT R8, R8, R0, RZ, 0x3c, !PT ;  /* 0x0000000008087212 */ /* 0x000fce00078e3cff */
.L_x_23:
[----:B------:R-:W-:Y:S01]  /*1930*/  UMOV UR21, 0x400 ;  /* 0x0000040000157882 */ /* 0x000fe20000000000 */
[----:B------:R-:W-:Y:S01]  /*1940*/  SHF.L.U32 R0, R12, 0x1f, RZ ;  /* 0x0000001f0c007819 */ /* 0x000fe200000006ff */
[----:B-1----:R-:W-:Y:S02]  /*1950*/  ULEA UR21, UR54, UR21, 0x18 ;  /* 0x0000001536157291 */ /* 0x002fe4000f8ec0ff */
[----:B------:R-:W-:Y:S02]  /*1960*/  UISETP.GE.U32.AND UP0, UPT, UR50, 0xff, UPT ;  /* 0x000000ff3200788c */ /* 0x000fe4000bf06070 */
[----:B------:R-:W-:Y:S02]  /*1970*/  ULEA UR4, UR23, UR21, 0x3 ;  /* 0x0000001517047291 */ /* 0x000fe4000f8e18ff */
[----:B------:R-:W-:Y:S02]  /*1980*/  USHF.L.U32 UR19, UR26, 0x6, URZ ;  /* 0x000000061a137899 */ /* 0x000fe400080006ff */
[----:B------:R-:W-:Y:S01]  /*1990*/  ULEA UR35, UR25, UR49, 0x6 ;  /* 0x0000003119237291 */ /* 0x000fe2000f8e30ff */
[----:B------:R-:W-:-:S04]  /*19a0*/  UMOV UR13, URZ ;  /* 0x000000ff000d7c82 */ /* 0x000fc80008000000 */
[----:B------:R1:W2:Y:S01]  /*19b0*/  SYNCS.PHASECHK.TRANS64.TRYWAIT P0, [UR4+0x28], R0 ;  /* 0x00002800ff0075a7 */ /* 0x0002a20008001104 */
[----:B------:R-:W-:Y:S06]  /*19c0*/  BRA.U !UP0, `(.L_x_25) ;  /* 0x0000000108f47547 */ /* 0x000fec000b800000 */
[----:B------:R-:W-:Y:S01]  /*19d0*/  UMOV UR22, URZ ;  /* 0x000000ff00167c82 */ /* 0x000fe20008000000 */
[----:B------:R-:W-:-:S05]  /*19e0*/  UMOV UR4, UR23 ;  /* 0x0000001700047c82 */ /* 0x000fca0008000000 */
.L_x_31:
[----:B------:R-:W-:Y:S01]  /*19f0*/  ULEA UR33, UR4, UR21, 0x3 ;  /* 0x0000001504217291 */ /* 0x000fe2000f8e18ff */
[----:B--2---:R-:W-:Y:S01]  /*1a00*/  @!P3 MOV R2, 0x8000 ;  /* 0x000080000002b802 */ /* 0x004fe20000000f00 */
[----:B--2-4-:R-:W-:Y:S10]  /*1a10*/  @P0 BRA `(.L_x_26) ;  /* 0x00000000000c0947 */ /* 0x014ff40003800000 */
[----:B------:R-:W-:-:S04]  /*1a20*/  SHF.L.U32 R3, R12, 0x1f, RZ ;  /* 0x0000001f0c037819 */ /* 0x000fc800000006ff */
[----:B------:R-:W2:Y:S02]  /*1a30*/  SYNCS.PHASECHK.TRANS64.TRYWAIT P0, [UR33+0x28], R3 ;  /* 0x00002803ff0075a7 */ /* 0x000ea40008001121 */
[----:B--2---:R-:W-:Y:S05]  /*1a40*/  @!P0 BRA `(.L_x_27) ;  /* 0x0000005c00c88947 */ /* 0x004fea0003800000 */
.L_x_26:
[----:B------:R2:W-:Y:S01]  /*1a50*/  @!P3 SYNCS.ARRIVE.TRANS64 RZ, [UR33], R2 ;  /* 0x00000002ffffb9a7 */ /* 0x0005e20008000021 */
[----:B------:R-:W-:-:S04]  /*1a60*/  ULOP3.LUT UR5, UR31, 0x2, URZ, 0xfc, !UPT ;  /* 0x000000021f057892 */ /* 0x000fc8000f8efcff */
[----:B------:R-:W-:-:S09]  /*1a70*/  UISETP.NE.AND UP0, UPT, UR5, 0x2, UPT ;  /* 0x000000020500788c */ /* 0x000fd2000bf05270 */
[----:B------:R-:W-:Y:S05]  /*1a80*/  BRA.U UP0, `(.L_x_28) ;  /* 0x0000000100047547 */ /* 0x000fea000b800000 */
[----:B------:R-:W-:Y:S05]  /*1a90*/  BPT.TRAP 0x1 ;  /* 0x000000040000795c */ /* 0x000fea0000300000 */
.L_x_28:
[----:B------:R-:W-:Y:S04]  /*1aa0*/  BSSY.RECONVERGENT B0, `(.L_x_29) ;  /* 0x0000003000007945 */ /* 0x000fe80003800200 */
[----:B------:R-:W-:Y:S05]  /*1ab0*/  @P2 BRA `(.L_x_30) ;  /* 0x0000000000042947 */ /* 0x000fea0003800000 */
[----:B------:R-:W-:Y:S05]  /*1ac0*/  BPT.TRAP 0x1 ;  /* 0x000000040000795c */ /* 0x000fea0000300000 */
.L_x_30:
[----:B------:R-:W-:Y:S05]  /*1ad0*/  BSYNC.RECONVERGENT B0 ;  /* 0x0000000000007941 */ /* 0x000fea0003800200 */
.L_x_29:
[----:B------:R-:W-:Y:S02]  /*1ae0*/  UIADD3 UR5, UPT, UPT, UR4, 0x1, URZ ;  /* 0x0000000104057890 */ /* 0x000fe4000fffe0ff */
[----:B------:R-:W-:Y:S02]  /*1af0*/  USHF.L.U32 UR4, UR4, 0xe, URZ ;  /* 0x0000000e04047899 */ /* 0x000fe400080006ff */
[----:B------:R-:W-:Y:S02]  /*1b00*/  UISETP.NE.AND UP0, UPT, UR5, 0x5, UPT ;  /* 0x000000050500788c */ /* 0x000fe4000bf05270 */
[----:B------:R-:W-:Y:S02]  /*1b10*/  ULEA UR24, UR29, UR4, 0x1 ;  /* 0x000000041d187291 */ /* 0x000fe4000f8e08ff */
[----:B------:R-:W-:Y:S02]  /*1b20*/  USEL UR6, URZ, 0x1, UP0 ;  /* 0x00000001ff067887 */ /* 0x000fe40008000000 */
[----:B------:R-:W-:-:S02]  /*1b30*/  USEL UR23, UR5, URZ, UP0 ;  /* 0x000000ff05177287 */ /* 0x000fc40008000000 */
[----:B------:R-:W-:Y:S02]  /*1b40*/  UIADD3 UR24, UPT, UPT, UR21, UR24, URZ ;  /* 0x0000001815187290 */ /* 0x000fe4000fffe0ff */
[----:B------:R-:W-:Y:S01]  /*1b50*/  LOP3.LUT R12, R12, UR6, RZ, 0x3c, !PT ;  /* 0x000000060c0c7c12 */ /* 0x000fe2000f8e3cff */
[----:B------:R-:W-:Y:S02]  /*1b60*/  UIADD3 UR6, UP1, UPT, UR40, 0x80, URZ ;  /* 0x0000008028067890 */ /* 0x000fe4000ff3e0ff */
[----:B------:R-:W-:Y:S01]  /*1b70*/  ULEA UR5, UR23, UR21, 0x3 ;  /* 0x0000001517057291 */ /* 0x000fe2000f8e18ff */
[----:B-1----:R-:W-:Y:S01]  /*1b80*/  SHF.L.U32 R0, R12, 0x1f, RZ ;  /* 0x0000001f0c007819 */ /* 0x002fe200000006ff */
[----:B------:R-:W-:Y:S02]  /*1b90*/  USHF.L.U32 UR34, UR22, 0x7, URZ ;  /* 0x0000000716227899 */ /* 0x000fe400080006ff */
[----:B------:R-:W-:Y:S02]  /*1ba0*/  UIADD3 UR14, UP0, UPT, UR40, 0x180, URZ ;  /* 0x00000180280e7890 */ /* 0x000fe4000ff1e0ff */
[----:B------:R-:W-:-:S02]  /*1bb0*/  UIADD3 UR4, UPT, UPT, UR21, UR4, URZ ;  /* 0x0000000415047290 */ /* 0x000fc4000fffe0ff */
[----:B------:R-:W-:Y:S01]  /*1bc0*/  UIADD3.X UR7, UPT, UPT, URZ, UR41, URZ, UP1, !UPT ;  /* 0x00000029ff077290 */ /* 0x000fe20008ffe4ff */
[----:B------:R3:W4:Y:S01]  /*1bd0*/  SYNCS.PHASECHK.TRANS64.TRYWAIT P0, [UR5+0x28], R0 ;  /* 0x00002800ff0075a7 */ /* 0x0007220008001105 */
[----:B------:R-:W-:Y:S02]  /*1be0*/  UIADD3 UR32, UPT, UPT, UR24, 0x3400, URZ ;  /* 0x0000340018207890 */ /* 0x000fe4000fffe0ff */
[----:B------:R-:W-:Y:S02]  /*1bf0*/  UIADD3 UR26, UPT, UPT, UR34, 0x40, URZ ;  /* 0x00000040221a7890 */ /* 0x000fe4000fffe0ff */
[----:B------:R-:W-:Y:S02]  /*1c00*/  UIADD3 UR24, UPT, UPT, UR24, 0x5400, URZ ;  /* 0x0000540018187890 */ /* 0x000fe4000fffe0ff */
[----:B------:R-:W-:Y:S02]  /*1c10*/  UIADD3.X UR15, UPT, UPT, URZ, UR41, URZ, UP0, !UPT ;  /* 0x00000029ff0f7290 */ /* 0x000fe400087fe4ff */
[----:B------:R-:W-:-:S02]  /*1c20*/  UIADD3 UR16, UPT, UPT, UR4, 0x17400, URZ ;  /* 0x0001740004107890 */ /* 0x000fc4000fffe0ff */
[----:B------:R-:W-:Y:S01]  /*1c30*/  UIADD3 UR8, UPT, UPT, UR4, 0x19400, URZ ;  /* 0x0001940004087890 */ /* 0x000fe2000fffe0ff */
[----:B------:R-:W-:Y:S01]  /*1c40*/  UMOV UR5, 0x30000 ;  /* 0x0003000000057882 */ /* 0x000fe20000000000 */
[----:B------:R-:W-:Y:S01]  /*1c50*/  UMOV UR38, 0x0 ;  /* 0x0000000000267882 */ /* 0x000fe20000000000 */
[----:B------:R-:W-:Y:S01]  /*1c60*/  UMOV UR39, 0x10000000 ;  /* 0x1000000000277882 */ /* 0x000fe20000000000 */
[----:B------:R-:W-:Y:S01]  /*1c70*/  UMOV UR25, UR33 ;  /* 0x0000002100197c82 */ /* 0x000fe20008000000 */
[----:B------:R-:W-:Y:S01]  /*1c80*/  UMOV UR27, UR35 ;  /* 0x00000023001b7c82 */ /* 0x000fe20008000000 */
[----:B------:R-:W-:Y:S01]  /*1c90*/  UMOV UR28, UR36 ;  /* 0x00000024001c7c82 */ /* 0x000fe20008000000 */
[----:B------:R-:W-:Y:S01]  /*1ca0*/  UMOV UR17, UR33 ;  /* 0x0000002100117c82 */ /* 0x000fe20008000000 */
[----:B------:R-:W-:Y:S01]  /*1cb0*/  UMOV UR20, UR36 ;  /* 0x0000002400147c82 */ /* 0x000fe20008000000 */
[----:B------:R-:W-:Y:S01]  /*1cc0*/  UMOV UR18, UR34 ;  /* 0x0000002200127c82 */ /* 0x000fe20008000000 */
[----:B------:R3:W-:Y:S01]  /*1cd0*/  UTMALDG.3D.MULTICAST [UR32], [UR6], UR5, desc[UR38] ;  /* 0x00002620060073b4 */ /* 0x0007e20008011805 */
[----:B------:R-:W-:Y:S01]  /*1ce0*/  UMOV UR11, UR19 ;  /* 0x00000013000b7c82 */ /* 0x000fe20008000000 */
[----:B------:R-:W-:Y:S01]  /*1cf0*/  UMOV UR12, UR36 ;  /* 0x00000024000c7c82 */ /* 0x000fe20008000000 */
[----:B------:R-:W-:Y:S01]  /*1d00*/  UMOV UR9, UR33 ;  /* 0x0000002100097c82 */ /* 0x000fe20008000000 */
[----:B------:R-:W-:Y:S01]  /*1d10*/  UMOV UR10, UR26 ;  /* 0x0000001a000a7c82 */ /* 0x000fe20008000000 */
[----:B------:R-:W-:Y:S01]  /*1d20*/  UIADD3 UR22, UPT, UPT, UR22, 0x1, URZ ;  /* 0x0000000116167890 */ /* 0x000fe2000fffe0ff */
[----:B------:R-:W-:Y:S01]  /*1d30*/  UMOV UR13, UR30 ;  /* 0x0000001e000d7c82 */ /* 0x000fe20008000000 */
[----:B------:R3:W-:Y:S02]  /*1d40*/  UTMALDG.3D.MULTICAST [UR24], [UR6], UR5, desc[UR38] ;  /* 0x00002618060073b4 */ /* 0x0007e40008011805 */
[----:B------:R-:W-:Y:S01]  /*1d50*/  UISETP.NE.AND UP0, UPT, UR22, UR30, UPT ;  /* 0x0000001e1600728c */ /* 0x000fe2000bf05270 */
[----:B------:R-:W-:Y:S01]  /*1d60*/  UMOV UR4, UR23 ;  /* 0x0000001700047c82 */ /* 0x000fe20008000000 */
[----:B------:R3:W-:Y:S01]  /*1d70*/  UTMALDG.3D [UR16], [UR14], desc[UR38] ;  /* 0x000026100e0075b4 */ /* 0x0007e20008011000 */
[----:B------:R3:W-:Y:S06]  /*1d80*/  UTMALDG.3D [UR8], [UR14], desc[UR38] ;  /* 0x000026080e0075b4 */ /* 0x0007ec0008011000 */
[----:B---3--:R-:W-:Y:S05]  /*1d90*/  BRA.U UP0, `(.L_x_31) ;  /* 0xfffffffd00147547 */ /* 0x008fea000b83ffff */
.L_x_25:
[----:B------:R-:W-:Y:S01]  /*1da0*/  ULEA UR4, UR23, UR21, 0x3 ;  /* 0x0000001517047291 */ /* 0x000fe2000f8e18ff */
[----:B-1----:R-:W-:Y:S01]  /*1db0*/  SHF.L.U32 R0, R12, 0x1f, RZ ;  /* 0x0000001f0c007819 */ /* 0x002fe200000006ff */
[----:B------:R-:W-:Y:S01]  /*1dc0*/  @!P1 SYNCS.ARRIVE.TRANS64.A1T0 RZ, [UR21+0x88], RZ ;  /* 0x000088ffffff99a7 */ /* 0x000fe20008100015 */
[----:B------:R-:W-:-:S06]  /*1dd0*/  UISETP.GT.AND UP0, UPT, UR47, UR46, UPT ;  /* 0x0000002e2f00728c */ /* 0x000fcc000bf04270 */
[----:B--2-4-:R1:W2:Y:S03]  /*1de0*/  SYNCS.PHASECHK.TRANS64.TRYWAIT P0, [UR4+0x28], R0 ;  /* 0x00002800ff0075a7 */ /* 0x0142a60008001104 */
[----:B------:R-:W-:Y:S05]  /*1df0*/  BRA.U !UP0, `(.L_x_32) ;  /* 0x0000000108f07547 */ /* 0x000fea000b800000 */
[----:B------:R-:W-:Y:S01]  /*1e00*/  UIADD3 UR14, UPT, UPT, UR48, UR13, URZ ;  /* 0x0000000d300e7290 */ /* 0x000fe2000fffe0ff */
[----:B------:R-:W-:-:S11]  /*1e10*/  UMOV UR4, UR23 ;  /* 0x0000001700047c82 */ /* 0x000fd60008000000 */
.L_x_38:
[----:B------:R-:W-:Y:S01]  /*1e20*/  ULEA UR33, UR4, UR21, 0x3 ;  /* 0x0000001504217291 */ /* 0x000fe2000f8e18ff */
[----:B--2---:R-:W-:Y:S01]  /*1e30*/  @!P3 MOV R2, 0x8000 ;  /* 0x000080000002b802 */ /* 0x004fe20000000f00 */
[----:B--2-4-:R-:W-:Y:S10]  /*1e40*/  @P0 BRA `(.L_x_33) ;  /* 0x00000000000c0947 */ /* 0x014ff40003800000 */
[----:B------:R-:W-:-:S04]  /*1e50*/  SHF.L.U32 R3, R12, 0x1f, RZ ;  /* 0x0000001f0c037819 */ /* 0x000fc800000006ff */
[----:B------:R-:W2:Y:S02]  /*1e60*/  SYNCS.PHASECHK.TRANS64.TRYWAIT P0, [UR33+0x28], R3 ;  /* 0x00002803ff0075a7 */ /* 0x000ea40008001121 */
[----:B--2---:R-:W-:Y:S05]  /*1e70*/  @!P0 BRA `(.L_x_34) ;  /* 0x0000005800d48947 */ /* 0x004fea0003800000 */
.L_x_33:
[----:B------:R2:W-:Y:S01]  /*1e80*/  @!P3 SYNCS.ARRIVE.TRANS64 RZ, [UR33], R2 ;  /* 0x00000002ffffb9a7 */ /* 0x0005e20008000021 */
[----:B------:R-:W-:-:S04]  /*1e90*/  ULOP3.LUT UR5, UR31, 0x2, URZ, 0xfc, !UPT ;  /* 0x000000021f057892 */ /* 0x000fc8000f8efcff */
[----:B------:R-:W-:-:S09]  /*1ea0*/  UISETP.NE.AND UP0, UPT, UR5, 0x2, UPT ;  /* 0x000000020500788c */ /* 0x000fd2000bf05270 */
[----:B------:R-:W-:Y:S05]  /*1eb0*/  BRA.U UP0, `(.L_x_35) ;  /* 0x0000000100047547 */ /* 0x000fea000b800000 */
[----:B------:R-:W-:Y:S05]  /*1ec0*/  BPT.TRAP 0x1 ;  /* 0x000000040000795c */ /* 0x000fea0000300000 */
.L_x_35:
[----:B------:R-:W-:Y:S04]  /*1ed0*/  BSSY.RECONVERGENT B0, `(.L_x_36) ;  /* 0x0000003000007945 */ /* 0x000fe80003800200 */
[----:B------:R-:W-:Y:S05]  /*1ee0*/  @P2 BRA `(.L_x_37) ;  /* 0x0000000000042947 */ /* 0x000fea0003800000 */
[----:B------:R-:W-:Y:S05]  /*1ef0*/  BPT.TRAP 0x1 ;  /* 0x000000040000795c */ /* 0x000fea0000300000 */
.L_x_37:
[----:B------:R-:W-:Y:S05]  /*1f00*/  BSYNC.RECONVERGENT B0 ;  /* 0x0000000000007941 */ /* 0x000fea0003800200 */
.L_x_36:
[----:B------:R-:W-:Y:S02]  /*1f10*/  UIADD3 UR5, UPT, UPT, UR4, 0x1, URZ ;  /* 0x0000000104057890 */ /* 0x000fe4000fffe0ff */
[----:B------:R-:W-:Y:S02]  /*1f20*/  USHF.L.U32 UR7, UR4, 0xe, URZ ;  /* 0x0000000e04077899 */ /* 0x000fe400080006ff */
[----:B------:R-:W-:Y:S02]  /*1f30*/  UISETP.NE.AND UP0, UPT, UR5, 0x5, UPT ;  /* 0x000000050500788c */ /* 0x000fe4000bf05270 */
[----:B------:R-:W-:Y:S02]  /*1f40*/  ULEA UR24, UR29, UR7, 0x1 ;  /* 0x000000071d187291 */ /* 0x000fe4000f8e08ff */
[----:B------:R-:W-:Y:S02]  /*1f50*/  USEL UR6, URZ, 0x1, UP0 ;  /* 0x00000001ff067887 */ /* 0x000fe40008000000 */
[----:B------:R-:W-:-:S02]  /*1f60*/  USEL UR23, UR5, URZ, UP0 ;  /* 0x000000ff05177287 */ /* 0x000fc40008000000 */
[----:B------:R-:W-:Y:S02]  /*1f70*/  UIADD3 UR4, UP1, UPT, UR40, 0x80, URZ ;  /* 0x0000008028047890 */ /* 0x000fe4000ff3e0ff */
[----:B------:R-:W-:Y:S01]  /*1f80*/  ULEA UR5, UR23, UR21, 0x3 ;  /* 0x0000001517057291 */ /* 0x000fe2000f8e18ff */
[----:B------:R-:W-:Y:S01]  /*1f90*/  LOP3.LUT R12, R12, UR6, RZ, 0x3c, !PT ;  /* 0x000000060c0c7c12 */ /* 0x000fe2000f8e3cff */
[----:B------:R-:W-:Y:S02]  /*1fa0*/  UIADD3 UR24, UPT, UPT, UR21, UR24, URZ ;  /* 0x0000001815187290 */ /* 0x000fe4000fffe0ff */
[----:B------:R-:W-:Y:S01]  /*1fb0*/  USHF.L.U32 UR34, UR13, 0x7, URZ ;  /* 0x000000070d227899 */ /* 0x000fe200080006ff */
[----:B-1----:R-:W-:Y:S01]  /*1fc0*/  SHF.L.U32 R0, R12, 0x1f, RZ ;  /* 0x0000001f0c007819 */ /* 0x002fe200000006ff */
[----:B------:R-:W-:Y:S02]  /*1fd0*/  UIADD3 UR6, UP0, UPT, UR40, 0x180, URZ ;  /* 0x0000018028067890 */ /* 0x000fe4000ff1e0ff */
[----:B------:R-:W-:Y:S01]  /*1fe0*/  UIADD3 UR8, UPT, UPT, UR21, UR7, URZ ;  /* 0x0000000715087290 */ /* 0x000fe2000fffe0ff */
[----:B------:R3:W4:Y:S01]  /*1ff0*/  SYNCS.PHASECHK.TRANS64.TRYWAIT P0, [UR5+0x28], R0 ;  /* 0x00002800ff0075a7 */ /* 0x0007220008001105 */
[----:B------:R-:W-:-:S02]  /*2000*/  UIADD3.X UR5, UPT, UPT, URZ, UR41, URZ, UP1, !UPT ;  /* 0x00000029ff057290 */ /* 0x000fc40008ffe4ff */
[----:B------:R-:W-:Y:S02]  /*2010*/  UIADD3 UR32, UPT, UPT, UR24, 0x3400, URZ ;  /* 0x0000340018207890 */ /* 0x000fe4000fffe0ff */
[----:B------:R-:W-:Y:S02]  /*2020*/  UIADD3 UR26, UPT, UPT, UR34, 0x40, URZ ;  /* 0x00000040221a7890 */ /* 0x000fe4000fffe0ff */
[----:B------:R-:W-:Y:S02]  /*2030*/  UIADD3 UR24, UPT, UPT, UR24, 0x5400, URZ ;  /* 0x0000540018187890 */ /* 0x000fe4000fffe0ff */
[----:B------:R-:W-:Y:S02]  /*2040*/  UIADD3.X UR7, UPT, UPT, URZ, UR41, URZ, UP0, !UPT ;  /* 0x00000029ff077290 */ /* 0x000fe400087fe4ff */
[----:B------:R-:W-:Y:S02]  /*2050*/  UIADD3 UR16, UPT, UPT, UR8, 0x17400, URZ ;  /* 0x0001740008107890 */ /* 0x000fe4000fffe0ff */
[----:B------:R-:W-:Y:S01]  /*2060*/  UIADD3 UR8, UPT, UPT, UR8, 0x19400, URZ ;  /* 0x0001940008087890 */ /* 0x000fe2000fffe0ff */
[----:B------:R-:W-:Y:S01]  /*2070*/  UMOV UR10, 0x30000 ;  /* 0x00030000000a7882 */ /* 0x000fe20000000000 */
[----:B------:R-:W-:Y:S01]  /*2080*/  UMOV UR38, 0x0 ;  /* 0x0000000000267882 */ /* 0x000fe20000000000 */
[----:B------:R-:W-:Y:S01]  /*2090*/  UMOV UR39, 0x10000000 ;  /* 0x1000000000277882 */ /* 0x000fe20000000000 */
[----:B------:R-:W-:Y:S01]  /*20a0*/  UMOV UR25, UR33 ;  /* 0x0000002100197c82 */ /* 0x000fe20008000000 */
[----:B------:R-:W-:Y:S01]  /*20b0*/  UMOV UR27, UR35 ;  /* 0x00000023001b7c82 */ /* 0x000fe20008000000 */
[----:B------:R-:W-:Y:S01]  /*20c0*/  UMOV UR28, UR36 ;  /* 0x00000024001c7c82 */ /* 0x000fe20008000000 */
[----:B------:R-:W-:Y:S01]  /*20d0*/  UTMALDG.3D.MULTICAST [UR32], [UR4], UR10, desc[UR38] ;  /* 0x00002620040073b4 */ /* 0x000fe2000801180a */
[----:B------:R-:W-:Y:S01]  /*20e0*/  UMOV UR17, UR33 ;  /* 0x0000002100117c82 */ /* 0x000fe20008000000 */
[----:B------:R-:W-:Y:S01]  /*20f0*/  UMOV UR20, UR36 ;  /* 0x0000002400147c82 */ /* 0x000fe20008000000 */
[----:B------:R-:W-:Y:S01]  /*2100*/  UMOV UR18, UR34 ;  /* 0x0000002200127c82 */ /* 0x000fe20008000000 */
[----:B------:R-:W-:Y:S01]  /*2110*/  UMOV UR11, UR19 ;  /* 0x00000013000b7c82 */ /* 0x000fe20008000000 */
[----:B------:R-:W-:Y:S01]  /*2120*/  UMOV UR12, UR36 ;  /* 0x00000024000c7c82 */ /* 0x000fe20008000000 */
[----:B------:R-:W-:Y:S01]  /*2130*/  UMOV UR9, UR33 ;  /* 0x0000002100097c82 */ /* 0x000fe20008000000 */
[----:B------:R-:W-:Y:S01]  /*2140*/  UIADD3 UR13, UPT, UPT, UR13, 0x1, URZ ;  /* 0x000000010d0d7890 */ /* 0x000fe2000fffe0ff */
[----:B------:R1:W-:Y:S03]  /*2150*/  UTMALDG.3D.MULTICAST [UR24], [UR4], UR10, desc[UR38] ;  /* 0x00002618040073b4 */ /* 0x0003e6000801180a */
[----:B------:R-:W-:Y:S01]  /*2160*/  UISETP.NE.AND UP0, UPT, UR13, UR14, UPT ;  /* 0x0000000e0d00728c */ /* 0x000fe2000bf05270 */
[----:B------:R3:W-:Y:S01]  /*2170*/  UTMALDG.3D [UR16], [UR6], desc[UR38] ;  /* 0x00002610060075b4 */ /* 0x0007e20008011000 */
[----:B-1----:R-:W-:Y:S01]  /*2180*/  UMOV UR10, UR26 ;  /* 0x0000001a000a7c82 */ /* 0x002fe20008000000 */
[----:B------:R-:W-:Y:S01]  /*2190*/  UMOV UR4, UR23 ;  /* 0x0000001700047c82 */ /* 0x000fe20008000000 */
[----:B------:R3:W-:Y:S05]  /*21a0*/  UTMALDG.3D [UR8], [UR6], desc[UR38] ;  /* 0x00002608060075b4 */ /* 0x0007ea0008011000 */
[----:B---3--:R-:W-:Y:S05]  /*21b0*/  BRA.U UP0, `(.L_x_38) ;  /* 0xfffffffd00187547 */ /* 0x008fea000b83ffff */
.L_x_32:
[C---:B------:R-:W-:Y:S01]  /*21c0*/  LEA R3, R11.reuse, UR21, 0x3 ;  /* 0x000000150b037c11 */ /* 0x040fe2000f8e18ff */
[----:B------:R-:W-:Y:S01]  /*21d0*/  NOP ;  /* 0x0000000000007918 */ /* 0x000fe20000000000 */
[----:B-1----:R-:W-:Y:S02]  /*21e0*/  SHF.L.U32 R0, R10, 0x1f, RZ ;  /* 0x0000001f0a007819 */ /* 0x002fe400000006ff */
[----:B------:R-:W-:Y:S02]  /*21f0*/  LEA R4, R11, UR21, 0x4 ;  /* 0x000000150b047c11 */ /* 0x000fe4000f8e20ff */
[----:B--2-4-:R-:W1:Y:S02]  /*2200*/  SYNCS.PHASECHK.TRANS64.TRYWAIT P0, [R3+URZ+0x90], R0 ;  /* 0x00009000030075a7 */ /* 0x014e6400080011ff */
[----:B-1----:R-:W-:Y:S05]  /*2210*/  @!P0 BRA `(.L_x_39) ;  /* 0x0000005800048947 */ /* 0x002fea0003800000 */
.L_x_126:
[----:B------:R-:W2:Y:S01]  /*2220*/  LDS.128 R4, [R4+0x120] ;  /* 0x0001200004047984 */ /* 0x000ea20000000c00 */
[----:B------:R-:W-:Y:S01]  /*2230*/  UISETP.GE.AND UP0, UPT, UR42, 0x1, UPT ;  /* 0x000000012a00788c */ /* 0x000fe2000bf06270 */
[----:B------:R-:W-:Y:S01]  /*2240*/  @!PT LDS RZ, [RZ] ;  /* 0x00000000fffff984 */ /* 0x000fe20000000800 */
[----:B------:R-:W-:Y:S01]  /*2250*/  @!PT LDS RZ, [RZ] ;  /* 0x00000000fffff984 */ /* 0x000fe20000000800 */
[----:B------:R-:W-:Y:S01]  /*2260*/  @!PT LDS RZ, [RZ] ;  /* 0x00000000fffff984 */ /* 0x000fe20000000800 */
[----:B------:R-:W-:Y:S01]  /*2270*/  @!PT LDS RZ, [RZ] ;  /* 0x00000000fffff984 */ /* 0x000fe20000000800 */
[----:B------:R3:W-:Y:S06]  /*2280*/  MEMBAR.ALL.CTA ;  /* 0x0000000000007992 */ /* 0x0007ec0000008000 */
[----:B---3--:R-:W3:Y:S01]  /*2290*/  FENCE.VIEW.ASYNC.S ;  /* 0x00000000000073c6 */ /* 0x008ee20000000000 */
[----:B--2---:R-:W-:-:S13]  /*22a0*/  LOP3.LUT P0, RZ, R6, 0x1, RZ, 0xc0, !PT ;  /* 0x0000000106ff7812 */ /* 0x004fda000780c0ff */
[----:B---3--:R-:W-:Y:S01]  /*22b0*/  VOTEU.ANY UP1, P0 ;  /* 0x0000000000ff7886 */ /* 0x008fe20000020100 */
[----:B------:R-:W-:-:S13]  /*22c0*/  PLOP3.LUT P0, PT, PT, PT, UP1, 0x80, 0x8 ;  /* 0x000000000008781c */ /* 0x000fda0003f0f018 */
[----:B-1----:R-:W-:Y:S02]  /*22d0*/  @P0 LOP3.LUT R0, R5, 0xffff, RZ, 0xc0, !PT ;  /* 0x0000ffff05000812 */ /* 0x002fe400078ec0ff */
[----:B------:R-:W-:Y:S02]  /*22e0*/  @P0 MOV R2, R4 ;  /* 0x0000000400020202 */ /* 0x000fe40000000f00 */
[----:B------:R-:W-:Y:S01]  /*22f0*/  @P0 R2UR UR5, R0 ;  /* 0x00000000000502ca */ /* 0x000fe200000e0000 */
[----:B------:R-:W-:Y:S01]  /*2300*/  VIADD R0, R3, 0xa0 ;  /* 0x000000a003007836 */ /* 0x000fe20000000000 */
[----:B------:R-:W-:Y:S02]  /*2310*/  @P0 SHF.R.U32.HI R4, RZ, 0x10, R5 ;  /* 0x00000010ff040819 */ /* 0x000fe40000011605 */
[----:B------:R-:W-:Y:S02]  /*2320*/  @P0 R2UR UR6, R2 ;  /* 0x00000000020602ca */ /* 0x000fe400000e0000 */
[----:B------:R-:W-:-:S02]  /*2330*/  PRMT R0, RZ, 0x654, R0 ;  /* 0x00000654ff007816 */ /* 0x000fc40000000000 */
[----:B------:R-:W-:Y:S02]  /*2340*/  @P0 R2UR UR4, R4 ;  /* 0x00000000040402ca */ /* 0x000fe400000e0000 */
[----:B------:R1:W-:Y:S03]  /*2350*/  SYNCS.ARRIVE.TRANS64.RED.A1T0 RZ, [R0+URZ], RZ ;  /* 0x000000ff00ff79a7 */ /* 0x0003e600081004ff */
[----:B------:R-:W-:-:S04]  /*2360*/  @UP1 UMOV UR37, UR5 ;  /* 0x0000000500251c82 */ /* 0x000fc80008000000 */
[----:B------:R-:W-:-:S04]  /*2370*/  @UP1 UMOV UR43, UR6 ;  /* 0x00000006002b1c82 */ /* 0x000fc80008000000 */
[----:B------:R-:W-:Y:S01]  /*2380*/  @UP1 UMOV UR36, UR4 ;  /* 0x0000000400241c82 */ /* 0x000fe20008000000 */
[----:B------:R-:W-:Y:S05]  /*2390*/  BRA.U !UP0, `(.L_x_40) ;  /* 0x0000000108d47547 */ /* 0x000fea000b800000 */
[----:B------:R-:W2:Y:S01]  /*23a0*/  LDCU.128 UR12, c[0x0][0xb10] ;  /* 0x00016200ff0c77ac */ /* 0x000ea20008000c00 */
[----:B------:R-:W3:Y:S01]  /*23b0*/  LDCU UR22, c[0x0][0xb20] ;  /* 0x00016400ff1677ac */ /* 0x000ee20008000800 */
[----:B------:R-:W4:Y:S01]  /*23c0*/  LDCU UR20, c[0x0][0xb0c] ;  /* 0x00016180ff1477ac */ /* 0x000f220008000800 */
[----:B------:R-:W1:Y:S01]  /*23d0*/  LDCU.64 UR8, c[0x0][0xb28] ;  /* 0x00016500ff0877ac */ /* 0x000e620008000a00 */
[----:B------:R-:W-:Y:S02]  /*23e0*/  UISETP.NE.AND UP3, UPT, UR42, 0x1, UPT ;  /* 0x000000012a00788c */ /* 0x000fe4000bf65270 */
[----:B--2---:R-:W-:Y:S02]  /*23f0*/  UIMAD.WIDE.U32 UR6, UR44, UR15, URZ ;  /* 0x0000000f2c0672a5 */ /* 0x004fe4000f8e00ff */
[----:B------:R-:W-:Y:S02]  /*2400*/  UIMAD.WIDE.U32 UR4, UR45, UR12, URZ ;  /* 0x0000000c2d0472a5 */ /* 0x000fe4000f8e00ff */
[----:B------:R-:W-:-:S02]  /*2410*/  UISETP.NE.AND UP0, UPT, UR14, 0x1, UPT ;  /* 0x000000010e00788c */ /* 0x000fc4000bf05270 */
[----:B------:R-:W-:Y:S01]  /*2420*/  UIMAD.WIDE.U32 UR18, UR37, UR15, URZ ;  /* 0x0000000f251272a5 */ /* 0x000fe2000f8e00ff */
[----:B------:R-:W-:Y:S02]  /*2430*/  UMOV UR6, UR7 ;  /* 0x0000000700067c82 */ /* 0x000fe40008000000 */
[----:B------:R-:W-:Y:S01]  /*2440*/  UMOV UR4, UR5 ;  /* 0x0000000500047c82 */ /* 0x000fe20008000000 */
[----:B---3--:R-:W-:Y:S02]  /*2450*/  USHF.R.U32.HI UR6, URZ, UR22, UR6 ;  /* 0x00000016ff067299 */ /* 0x008fe40008011606 */
[----:B----4-:R-:W-:Y:S02]  /*2460*/  UISETP.NE.AND UP2, UPT, UR20, 0x1, UPT ;  /* 0x000000011400788c */ /* 0x010fe4000bf45270 */
[----:B------:R-:W-:Y:S02]  /*2470*/  USHF.R.U32.HI UR4, URZ, UR13, UR4 ;  /* 0x0000000dff047299 */ /* 0x000fe40008011604 */
[----:B------:R-:W-:-:S02]  /*2480*/  USEL UR5, UR44, UR6, !UP0 ;  /* 0x000000062c057287 */ /* 0x000fc4000c000000 */
[----:B------:R-:W-:Y:S02]  /*2490*/  USEL UR6, UR45, UR4, !UP2 ;  /* 0x000000042d067287 */ /* 0x000fe4000d000000 */
[----:B-1----:R-:W-:Y:S01]  /*24a0*/  UIMAD.WIDE.U32 UR10, UR5, UR8, URZ ;  /* 0x00000008050a72a5 */ /* 0x002fe2000f8e00ff */
[----:B------:R-:W-:Y:S01]  /*24b0*/  UMOV UR4, UR19 ;  /* 0x0000001300047c82 */ /* 0x000fe20008000000 */
[----:B------:R-:W-:Y:S02]  /*24c0*/  UIMAD.WIDE.U32 UR16, UR43, UR12, URZ ;  /* 0x0000000c2b1072a5 */ /* 0x000fe4000f8e00ff */
[----:B------:R-:W-:-:S03]  /*24d0*/  UIMAD.WIDE.U32 UR18, UR6, UR8, URZ ;  /* 0x00000008061272a5 */ /* 0x000fc6000f8e00ff */
[----:B------:R-:W-:Y:S01]  /*24e0*/  UMOV UR10, UR11 ;  /* 0x0000000b000a7c82 */ /* 0x000fe20008000000 */
[----:B------:R-:W-:Y:S02]  /*24f0*/  USHF.R.U32.HI UR4, URZ, UR22, UR4 ;  /* 0x00000016ff047299 */ /* 0x000fe40008011604 */
[----:B------:R-:W-:Y:S01]  /*2500*/  @UP3 USHF.R.U32.HI UR5, URZ, UR9, UR10 ;  /* 0x00000009ff053299 */ /* 0x000fe2000801160a */
[----:B------:R-:W-:Y:S01]  /*2510*/  UMOV UR16, UR17 ;  /* 0x0000001100107c82 */ /* 0x000fe20008000000 */
[----:B------:R-:W-:Y:S01]  /*2520*/  UMOV UR18, UR19 ;  /* 0x0000001300127c82 */ /* 0x000fe20008000000 */
[----:B------:R-:W-:Y:S02]  /*2530*/  USHF.R.U32.HI UR13, URZ, UR13, UR16 ;  /* 0x0000000dff0d7299 */ /* 0x000fe40008011610 */
[----:B------:R-:W-:Y:S02]  /*2540*/  USEL UR4, UR37, UR4, !UP0 ;  /* 0x0000000425047287 */ /* 0x000fe4000c000000 */
[----:B------:R-:W-:-:S02]  /*2550*/  @UP3 USHF.R.U32.HI UR6, URZ, UR9, UR18 ;  /* 0x00000009ff063299 */ /* 0x000fc40008011612 */
[----:B------:R-:W-:Y:S02]  /*2560*/  UIMAD UR7, UR42, UR5, URZ ;  /* 0x000000052a0772a4 */ /* 0x000fe4000f8e02ff */
[----:B------:R-:W-:Y:S02]  /*2570*/  USEL UR5, UR43, UR13, !UP2 ;  /* 0x0000000d2b057287 */ /* 0x000fe4000d000000 */
[----:B------:R-:W-:Y:S02]  /*2580*/  UIMAD UR10, UR42, UR6, URZ ;  /* 0x000000062a0a72a4 */ /* 0x000fe4000f8e02ff */
[----:B------:R-:W-:Y:S02]  /*2590*/  UISETP.GE.AND UP0, UPT, UR4, UR7, UPT ;  /* 0x000000070400728c */ /* 0x000fe4000bf06270 */
[----:B------:R-:W-:Y:S02]  /*25a0*/  UIMAD.WIDE.U32 UR12, UR4, UR8, URZ ;  /* 0x00000008040c72a5 */ /* 0x000fe4000f8e00ff */
[----:B------:R-:W-:-:S02]  /*25b0*/  UISETP.GE.OR UP0, UPT, UR5, UR10, UP0 ;  /* 0x0000000a0500728c */ /* 0x000fc40008706670 */
        /* <DEDUP_REMOVED lines=19> */
.L_x_40:
[----:B------:R-:W2:Y:S02]  /*26f0*/  LDCU UR4, c[0x0][0xb30] ;  /* 0x00016600ff0477ac */ /* 0x000ea40008000800 */
[----:B--2---:R-:W-:-:S09]  /*2700*/  UISETP.NE.AND UP0, UPT, UR4, 0x1, UPT ;  /* 0x000000010400788c */ /* 0x004fd2000bf05270 */
[----:B------:R-:W-:Y:S05]  /*2710*/  BRA.U UP0, `(.L_x_41) ;  /* 0x0000000100447547 */ /* 0x000fea000b800000 */
[----:B------:R-:W2:Y:S01]  /*2720*/  LDCU.128 UR8, c[0x0][0xb10] ;  /* 0x00016200ff0877ac */ /* 0x000ea20008000c00 */
[----:B------:R-:W3:Y:S01]  /*2730*/  LDCU UR12, c[0x0][0xb0c] ;  /* 0x00016180ff0c77ac */ /* 0x000ee20008000800 */
[----:B------:R-:W4:Y:S01]  /*2740*/  LDCU UR13, c[0x0][0xb20] ;  /* 0x00016400ff0d77ac */ /* 0x000f220008000800 */
[----:B--2---:R-:W-:Y:S02]  /*2750*/  UIMAD.WIDE.U32 UR6, UR43, UR8, URZ ;  /* 0x000000082b0672a5 */ /* 0x004fe4000f8e00ff */
[----:B------:R-:W-:Y:S02]  /*2760*/  UIMAD.WIDE.U32 UR4, UR37, UR11, URZ ;  /* 0x0000000b250472a5 */ /* 0x000fe4000f8e00ff */
[----:B---3--:R-:W-:Y:S02]  /*2770*/  UISETP.NE.AND UP2, UPT, UR12, 0x1, UPT ;  /* 0x000000010c00788c */ /* 0x008fe4000bf45270 */
[----:B------:R-:W-:Y:S01]  /*2780*/  UISETP.NE.AND UP0, UPT, UR10, 0x1, UPT ;  /* 0x000000010a00788c */ /* 0x000fe2000bf05270 */
[----:B------:R-:W-:-:S02]  /*2790*/  UMOV UR6, UR7 ;  /* 0x0000000700067c82 */ /* 0x000fc40008000000 */
[----:B------:R-:W-:Y:S01]  /*27a0*/  UMOV UR4, UR5 ;  /* 0x0000000500047c82 */ /* 0x000fe20008000000 */
[----:B------:R-:W-:Y:S02]  /*27b0*/  USHF.R.U32.HI UR9, URZ, UR9, UR6 ;  /* 0x00000009ff097299 */ /* 0x000fe40008011606 */
[----:B----4-:R-:W-:Y:S02]  /*27c0*/  USHF.R.U32.HI UR4, URZ, UR13, UR4 ;  /* 0x0000000dff047299 */ /* 0x010fe40008011604 */
[----:B------:R-:W-:Y:S02]  /*27d0*/  USEL UR5, UR43, UR9, !UP2 ;  /* 0x000000092b057287 */ /* 0x000fe4000d000000 */
[----:B------:R-:W-:-:S04]  /*27e0*/  USEL UR4, UR37, UR4, !UP0 ;  /* 0x0000000425047287 */ /* 0x000fc8000c000000 */
[----:B------:R-:W-:Y:S02]  /*27f0*/  UIADD3 UR6, UPT, UPT, UR5, -UR4, URZ ;  /* 0x8000000405067290 */ /* 0x000fe4000fffe0ff */
[----:B------:R-:W-:Y:S02]  /*2800*/  UIADD3 UR4, UPT, UPT, -UR5, UR4, URZ ;  /* 0x0000000405047290 */ /* 0x000fe4000fffe1ff */
[----:B------:R-:W-:Y:S02]  /*2810*/  UIMAD UR37, UR6, UR10, UR37 ;  /* 0x0000000a062572a4 */ /* 0x000fe4000f8e0225 */
[----:B------:R-:W-:-:S12]  /*2820*/  UIMAD UR43, UR4, UR12, UR43 ;  /* 0x0000000c042b72a4 */ /* 0x000fd8000f8e022b */
.L_x_41:
[----:B------:R-:W-:Y:S01]  /*2830*/  VIADD R11, R11, 0x1 ;  /* 0x000000010b0b7836 */ /* 0x000fe20000000000 */
[----:B------:R-:W-:Y:S02]  /*2840*/  R2UR UR5, R48 ;  /* 0x00000000300572ca */ /* 0x000fe400000e0000 */
[----:B------:R-:W-:Y:S02]  /*2850*/  R2UR UR4, R47 ;  /* 0x000000002f0472ca */ /* 0x000fe400000e0000 */
[C---:B------:R-:W-:Y:S02]  /*2860*/  ISETP.NE.AND P0, PT, R11.reuse, 0x2, PT ;  /* 0x000000020b00780c */ /* 0x040fe40003f05270 */
[----:B------:R-:W-:Y:S02]  /*2870*/  PLOP3.LUT P1, PT, PT, PT, PT, 0x80, 0x8 ;  /* 0x000000000008781c */ /* 0x000fe40003f2f070 */
[----:B-1----:R-:W-:Y:S02]  /*2880*/  SEL R0, RZ, 0x1, P0 ;  /* 0x00000001ff007807 */ /* 0x002fe40000000000 */
[----:B------:R-:W-:-:S02]  /*2890*/  SEL R11, R11, RZ, P0 ;  /* 0x000000ff0b0b7207 */ /* 0x000fc40000000000 */
[----:B------:R-:W-:Y:S01]  /*28a0*/  LOP3.LUT R10, R10, R0, RZ, 0x3c, !PT ;  /* 0x000000000a0a7212 */ /* 0x000fe200078e3cff */
[----:B------:R-:W-:Y:S02]  /*28b0*/  UIADD3 UR25, UPT, UPT, UR43, UR5, URZ ;  /* 0x000000052b197290 */ /* 0x000fe4000fffe0ff */
[----:B------:R-:W-:Y:S01]  /*28c0*/  UIADD3 UR26, UPT, UPT, UR37, UR4, URZ ;  /* 0x00000004251a7290 */ /* 0x000fe2000fffe0ff */
[----:B------:R-:W-:Y:S11]  /*28d0*/  BRA.U UP1, `(.L_x_42) ;  /* 0xffffffed01d47547 */ /* 0x000ff6000b83ffff */
[----:B------:R-:W-:Y:S01]  /*28e0*/  UIADD3 UR21, UPT, UPT, UR21, 0x28, URZ ;  /* 0x0000002815157890 */ /* 0x000fe2000fffe0ff */
[----:B------:R-:W-:-:S03]  /*28f0*/  SHF.L.U32 R2, R12, 0x1f, RZ ;  /* 0x0000001f0c027819 */ /* 0x000fc600000006ff */
[----:B------:R-:W-:-:S09]  /*2900*/  ULEA UR4, UR23, UR21, 0x3 ;  /* 0x0000001517047291 */ /* 0x000fd2000f8e18ff */
[----:B------:R-:W1:Y:S02]  /*2910*/  SYNCS.PHASECHK.TRANS64.TRYWAIT P0, [UR4], R2 ;  /* 0x00000002ff0075a7 */ /* 0x000e640008001104 */
[----:B-1----:R-:W-:Y:S05]  /*2920*/  @!P0 BRA `(.L_x_43) ;  /* 0x0000005000548947 */ /* 0x002fea0003800000 */
.L_x_128:
[----:B------:R-:W-:-:S04]  /*2930*/  UIADD3 UR4, UPT, UPT, UR23, 0x1, URZ ;  /* 0x0000000117047890 */ /* 0x000fc8000fffe0ff */
[----:B------:R-:W-:-:S04]  /*2940*/  UISETP.NE.AND UP0, UPT, UR4, 0x5, UPT ;  /* 0x000000050400788c */ /* 0x000fc8000bf05270 */
[----:B------:R-:W-:Y:S02]  /*2950*/  USEL UR6, URZ, 0x1, UP0 ;  /* 0x00000001ff067887 */ /* 0x000fe40008000000 */
[----:B------:R-:W-:-:S04]  /*2960*/  USEL UR4, UR4, URZ, UP0 ;  /* 0x000000ff04047287 */ /* 0x000fc80008000000 */
[----:B------:R-:W-:Y:S01]  /*2970*/  ULEA UR5, UR4, UR21, 0x3 ;  /* 0x0000001504057291 */ /* 0x000fe2000f8e18ff */
[----:B-1----:R-:W-:-:S04]  /*2980*/  LOP3.LUT R2, R12, UR6, RZ, 0x3c, !PT ;  /* 0x000000060c027c12 */ /* 0x002fc8000f8e3cff */
[----:B------:R-:W-:-:S04]  /*2990*/  SHF.L.U32 R3, R2, 0x1f, RZ ;  /* 0x0000001f02037819 */ /* 0x000fc800000006ff */
[----:B------:R-:W1:Y:S02]  /*29a0*/  SYNCS.PHASECHK.TRANS64.TRYWAIT P0, [UR5], R3 ;  /* 0x00000003ff0075a7 */ /* 0x000e640008001105 */
[----:B-1----:R-:W-:Y:S05]  /*29b0*/  @!P0 BRA `(.L_x_44) ;  /* 0x0000005000488947 */ /* 0x002fea0003800000 */
.L_x_130:
[----:B------:R-:W-:-:S04]  /*29c0*/  UIADD3 UR4, UPT, UPT, UR4, 0x1, URZ ;  /* 0x0000000104047890 */ /* 0x000fc8000fffe0ff */
[----:B------:R-:W-:-:S04]  /*29d0*/  UISETP.NE.AND UP0, UPT, UR4, 0x5, UPT ;  /* 0x000000050400788c */ /* 0x000fc8000bf05270 */
[----:B------:R-:W-:Y:S02]  /*29e0*/  USEL UR6, URZ, 0x1, UP0 ;  /* 0x00000001ff067887 */ /* 0x000fe40008000000 */
[----:B------:R-:W-:-:S04]  /*29f0*/  USEL UR4, UR4, URZ, UP0 ;  /* 0x000000ff04047287 */ /* 0x000fc80008000000 */
[----:B------:R-:W-:Y:S01]  /*2a00*/  ULEA UR5, UR4, UR21, 0x3 ;  /* 0x0000001504057291 */ /* 0x000fe2000f8e18ff */
[----:B------:R-:W-:-:S04]  /*2a10*/  LOP3.LUT R2, R2, UR6, RZ, 0x3c, !PT ;  /* 0x0000000602027c12 */ /* 0x000fc8000f8e3cff */
[----:B-1----:R-:W-:-:S04]  /*2a20*/  SHF.L.U32 R3, R2, 0x1f, RZ ;  /* 0x0000001f02037819 */ /* 0x002fc800000006ff */
[----:B------:R-:W1:Y:S02]  /*2a30*/  SYNCS.PHASECHK.TRANS64.TRYWAIT P0, [UR5], R3 ;  /* 0x00000003ff0075a7 */ /* 0x000e640008001105 */
[----:B-1----:R-:W-:Y:S05]  /*2a40*/  @!P0 BRA `(.L_x_45) ;  /* 0x00000050003c8947 */ /* 0x002fea0003800000 */
.L_x_132:
        /* <DEDUP_REMOVED lines=9> */
.L_x_134:
[----:B------:R-:W-:-:S04]  /*2ae0*/  UIADD3 UR4, UPT, UPT, UR4, 0x1, URZ ;  /* 0x0000000104047890 */ /* 0x000fc8000fffe0ff */
[----:B------:R-:W-:-:S04]  /*2af0*/  UISETP.NE.AND UP0, UPT, UR4, 0x5, UPT ;  /* 0x000000050400788c */ /* 0x000fc8000bf05270 */
[----:B------:R-:W-:Y:S02]  /*2b00*/  USEL UR5, URZ, 0x1, UP0 ;  /* 0x00000001ff057887 */ /* 0x000fe40008000000 */
[----:B------:R-:W-:-:S04]  /*2b10*/  USEL UR4, UR4, URZ, UP0 ;  /* 0x000000ff04047287 */ /* 0x000fc80008000000 */
[----:B------:R-:W-:Y:S01]  /*2b20*/  ULEA UR4, UR4, UR21, 0x3 ;  /* 0x0000001504047291 */ /* 0x000fe2000f8e18ff */
[----:B------:R-:W-:-:S04]  /*2b30*/  LOP3.LUT R2, R2, UR5, RZ, 0x3c, !PT ;  /* 0x0000000502027c12 */ /* 0x000fc8000f8e3cff */
[----:B------:R-:W-:Y:S01]  /*2b40*/  SHF.L.U32 R2, R2, 0x1f, RZ ;  /* 0x0000001f02027819 */ /* 0x000fe200000006ff */
[----:B-1----:R-:W-:-:S07]  /*2b50*/  IMAD.U32 R0, RZ, RZ, UR4 ;  /* 0x00000004ff007e24 */ /* 0x002fce000f8e00ff */
.L_x_47:
[----:B-1----:R1:W2:Y:S02]  /*2b60*/  SYNCS.PHASECHK.TRANS64.TRYWAIT P0, [R0+URZ], R2 ;  /* 0x00000002000075a7 */ /* 0x0022a400080011ff */
[----:B--2---:R-:W-:Y:S05]  /*2b70*/  @!P0 NANOSLEEP.SYNCS 0x989680 ;  /* 0x009896800000895d */ /* 0x004fea0003900000 */
[----:B------:R-:W2:Y:S02]  /*2b80*/  @!P0 SYNCS.PHASECHK.TRANS64 P0, [R0+URZ], R2 ;  /* 0x00000002000085a7 */ /* 0x000ea400080010ff */
[----:B--2---:R-:W-:Y:S05]  /*2b90*/  @P0 EXIT ;  /* 0x000000000000094d */ /* 0x004fea0003800000 */
[----:B------:R-:W-:Y:S05]  /*2ba0*/  BRA `(.L_x_47) ;  /* 0xfffffffc00ec7947 */ /* 0x000fea000383ffff */
.L_x_22:
[----:B------:R-:W-:-:S04]  /*2bb0*/  UISETP.NE.AND UP0, UPT, UR54, URZ, UPT ;  /* 0x000000ff3600728c */ /* 0x000fc8000bf05270 */
[----:B------:R-:W-:-:S09]  /*2bc0*/  UISETP.NE.OR UP0, UPT, UR22, 0x1, UP0 ;  /* 0x000000011600788c */ /* 0x000fd20008705670 */
[----:B------:R-:W-:Y:S05]  /*2bd0*/  BRA.U UP0, `(.L_x_48) ;  /* 0x0000000500487547 */ /* 0x000fea000b800000 */
[----:B------:R-:W-:Y:S01]  /*2be0*/  ISETP.GE.U32.AND P2, PT, R0, 0x2, PT ;  /* 0x000000020000780c */ /* 0x000fe20003f46070 */
[----:B------:R-:W-:Y:S01]  /*2bf0*/  IMAD.MOV.U32 R12, RZ, RZ, 0x1 ;  /* 0x00000001ff0c7424 */ /* 0x000fe200078e00ff */
[----:B------:R-:W-:Y:S02]  /*2c00*/  CS2R R10, SRZ ;  /* 0x00000000000a7805 */ /* 0x000fe4000001ff00 */
[----:B------:R-:W-:Y:S01]  /*2c10*/  CS2R R8, SRZ ;  /* 0x0000000000087805 */ /* 0x000fe2000001ff00 */
[----:B------:R-:W-:Y:S01]  /*2c20*/  UMOV UR6, 0x400 ;  /* 0x0000040000067882 */ /* 0x000fe20000000000 */
[----:B------:R-:W-:Y:S01]  /*2c30*/  UMOV UR5, URZ ;  /* 0x000000ff00057c82 */ /* 0x000fe20008000000 */
[----:B------:R-:W-:-:S12]  /*2c40*/  ULEA UR6, UR54, UR6, 0x18 ;  /* 0x0000000636067291 */ /* 0x000fd8000f8ec0ff */
.L_x_52:
[----:B------:R-:W-:Y:S02]  /*2c50*/  LEA R2, R8, UR6, 0x3 ;  /* 0x0000000608027c11 */ /* 0x000fe4000f8e18ff */
[----:B------:R-:W-:-:S03]  /*2c60*/  SHF.L.U32 R4, R9, 0x1f, RZ ;  /* 0x0000001f09047819 */ /* 0x000fc600000006ff */
[----:B------:R-:W-:Y:S01]  /*2c70*/  VIADD R5, R2, 0x100 ;  /* 0x0000010002057836 */ /* 0x000fe20000000000 */
[----:B------:R-:W1:Y:S02]  /*2c80*/  SYNCS.PHASECHK.TRANS64.TRYWAIT P0, [R2+URZ+0xf0], R4 ;  /* 0x0000f004020075a7 */ /* 0x000e6400080011ff */
[----:B-1----:R-:W-:Y:S05]  /*2c90*/  @!P0 BRA `(.L_x_49) ;  /* 0x0000004c00d88947 */ /* 0x002fea0003800000 */
.L_x_135:
[----:B------:R-:W-:Y:S01]  /*2ca0*/  ULEA UR4, UR5, UR6, 0x3 ;  /* 0x0000000605047291 */ /* 0x000fe2000f8e18ff */
[----:B-1----:R-:W-:Y:S01]  /*2cb0*/  PRMT R2, RZ, 0x654, R5 ;  /* 0x00000654ff027816 */ /* 0x002fe20000000005 */
[----:B------:R-:W-:Y:S01]  /*2cc0*/  @!P2 IMAD.MOV.U32 R4, RZ, RZ, 0x10 ;  /* 0x00000010ff04a424 */ /* 0x000fe200078e00ff */
[----:B------:R-:W-:Y:S01]  /*2cd0*/  SHF.L.U32 R5, R12, 0x1f, RZ ;  /* 0x0000001f0c057819 */ /* 0x000fe200000006ff */
[----:B------:R-:W-:Y:S01]  /*2ce0*/  UIADD3 UR7, UPT, UPT, UR4, 0x90, URZ ;  /* 0x0000009004077890 */ /* 0x000fe2000fffe0ff */
[----:B------:R1:W-:Y:S05]  /*2cf0*/  SYNCS.ARRIVE.TRANS64.RED.A1T0 RZ, [R2+URZ], RZ ;  /* 0x000000ff02ff79a7 */ /* 0x0003ea00081004ff */
[----:B------:R-:W-:Y:S01]  /*2d00*/  IMAD.U32 R6, RZ, RZ, UR7 ;  /* 0x00000007ff067e24 */ /* 0x000fe2000f8e00ff */
[----:B------:R-:W2:Y:S04]  /*2d10*/  SYNCS.PHASECHK.TRANS64.TRYWAIT P0, [UR4+0xa0], R5 ;  /* 0x0000a005ff0075a7 */ /* 0x000ea80008001104 */
[----:B------:R-:W-:Y:S01]  /*2d20*/  PRMT R6, R0, 0x654, R6 ;  /* 0x0000065400067816 */ /* 0x000fe20000000006 */
[----:B-12---:R-:W-:Y:S06]  /*2d30*/  @!P0 BRA `(.L_x_50) ;  /* 0x0000004c00c48947 */ /* 0x006fec0003800000 */
.L_x_137:
[----:B------:R-:W-:Y:S01]  /*2d40*/  ULEA UR8, UR5, UR6, 0x4 ;  /* 0x0000000605087291 */ /* 0x000fe2000f8e20ff */
[----:B------:R-:W-:Y:S01]  /*2d50*/  SEL R3, R6, R3, !P2 ;  /* 0x0000000306037207 */ /* 0x000fe20005000000 */
[----:B------:R-:W-:Y:S01]  /*2d60*/  UIADD3 UR9, UPT, UPT, UR4, 0x90, URZ ;  /* 0x0000009004097890 */ /* 0x000fe2000fffe0ff */
[----:B-1----:R-:W-:Y:S01]  /*2d70*/  LEA R2, R11, UR6, 0x3 ;  /* 0x000000060b027c11 */ /* 0x002fe2000f8e18ff */
[----:B------:R-:W-:Y:S01]  /*2d80*/  UIADD3 UR8, UPT, UPT, UR8, 0x120, URZ ;  /* 0x0000012008087890 */ /* 0x000fe2000fffe0ff */
[----:B------:R1:W-:Y:S01]  /*2d90*/  @!P2 SYNCS.ARRIVE.TRANS64.RED RZ, [R3+URZ], R4 ;  /* 0x0000000403ffa9a7 */ /* 0x0003e200080004ff */
[----:B------:R-:W-:Y:S01]  /*2da0*/  UIADD3 UR4, UPT, UPT, UR5, 0x1, URZ ;  /* 0x0000000105047890 */ /* 0x000fe2000fffe0ff */
[----:B------:R-:W-:-:S03]  /*2db0*/  VIADD R8, R8, 0x1 ;  /* 0x0000000108087836 */ /* 0x000fc60000000000 */
[----:B------:R-:W-:Y:S02]  /*2dc0*/  UISETP.NE.AND UP0, UPT, UR4, 0x2, UPT ;  /* 0x000000020400788c */ /* 0x000fe4000bf05270 */
[----:B------:R-:W-:Y:S01]  /*2dd0*/  ISETP.NE.AND P0, PT, R8, 0x2, PT ;  /* 0x000000020800780c */ /* 0x000fe20003f05270 */
[----:B------:R-:W-:Y:S06]  /*2de0*/  UGETNEXTWORKID.BROADCAST [UR8], [UR9] ;  /* 0x00000000080073ca */ /* 0x000fec0008000100 */
[----:B------:R-:W-:Y:S02]  /*2df0*/  USEL UR7, URZ, 0x1, UP0 ;  /* 0x00000001ff077887 */ /* 0x000fe40008000000 */
[----:B------:R-:W-:-:S04]  /*2e00*/  USEL UR5, UR4, URZ, UP0 ;  /* 0x000000ff04057287 */ /* 0x000fc80008000000 */
[----:B------:R-:W-:Y:S02]  /*2e10*/  LOP3.LUT R12, R12, UR7, RZ, 0x3c, !PT ;  /* 0x000000070c0c7c12 */ /* 0x000fe4000f8e3cff */
[----:B-1----:R-:W-:-:S04]  /*2e20*/  SHF.L.U32 R4, R10, 0x1f, RZ ;  /* 0x0000001f0a047819 */ /* 0x002fc800000006ff */
[----:B------:R-:W1:Y:S02]  /*2e30*/  SYNCS.PHASECHK.TRANS64.TRYWAIT P1, [R2+URZ+0x90], R4 ;  /* 0x00009004020075a7 */ /* 0x000e6400080211ff */
[----:B-1----:R-:W-:Y:S05]  /*2e40*/  @!P1 BRA `(.L_x_51) ;  /* 0x0000004c00989947 */ /* 0x002fea0003800000 */
.L_x_138:
[C---:B-1----:R-:W-:Y:S01]  /*2e50*/  LEA R4, R11.reuse, UR6, 0x4 ;  /* 0x000000060b047c11 */ /* 0x042fe2000f8e20ff */
[----:B------:R-:W-:Y:S01]  /*2e60*/  VIADD R2, R2, 0xa0 ;  /* 0x000000a002027836 */ /* 0x000fe20000000000 */
[----:B------:R-:W-:Y:S01]  /*2e70*/  SEL R8, R8, RZ, P0 ;  /* 0x000000ff08087207 */ /* 0x000fe20000000000 */
[----:B------:R-:W-:-:S03]  /*2e80*/  VIADD R11, R11, 0x1 ;  /* 0x000000010b0b7836 */ /* 0x000fc60000000000 */
[----:B------:R-:W1:Y:S01]  /*2e90*/  LDS.128 R4, [R4+0x120] ;  /* 0x0001200004047984 */ /* 0x000e620000000c00 */
[----:B------:R-:W-:Y:S02]  /*2ea0*/  PRMT R2, RZ, 0x654, R2 ;  /* 0x00000654ff027816 */ /* 0x000fe40000000002 */
[C---:B------:R-:W-:Y:S01]  /*2eb0*/  ISETP.NE.AND P1, PT, R11.reuse, 0x2, PT ;  /* 0x000000020b00780c */ /* 0x040fe20003f25270 */
[----:B------:R-:W-:Y:S01]  /*2ec0*/  @!PT LDS RZ, [RZ] ;  /* 0x00000000fffff984 */ /* 0x000fe20000000800 */
[----:B------:R-:W-:Y:S01]  /*2ed0*/  @!PT LDS RZ, [RZ] ;  /* 0x00000000fffff984 */ /* 0x000fe20000000800 */
[----:B------:R-:W-:Y:S01]  /*2ee0*/  @!PT LDS RZ, [RZ] ;  /* 0x00000000fffff984 */ /* 0x000fe20000000800 */
[----:B------:R-:W-:Y:S01]  /*2ef0*/  @!PT LDS RZ, [RZ] ;  /* 0x00000000fffff984 */ /* 0x000fe20000000800 */
[----:B------:R2:W-:Y:S06]  /*2f00*/  MEMBAR.ALL.CTA ;  /* 0x0000000000007992 */ /* 0x0005ec0000008000 */
[----:B--2---:R-:W2:Y:S01]  /*2f10*/  FENCE.VIEW.ASYNC.S ;  /* 0x00000000000073c6 */ /* 0x004ea20000000000 */
[----:B------:R-:W-:Y:S01]  /*2f20*/  SEL R11, R11, RZ, P1 ;  /* 0x000000ff0b0b7207 */ /* 0x000fe20000800000 */
[----:B--2---:R2:W-:Y:S01]  /*2f30*/  SYNCS.ARRIVE.TRANS64.RED.A1T0 RZ, [R2+URZ], RZ ;  /* 0x000000ff02ff79a7 */ /* 0x0045e200081004ff */
[----:B-1----:R-:W-:-:S02]  /*2f40*/  LOP3.LUT P3, RZ, R6, 0x1, RZ, 0xc0, !PT ;  /* 0x0000000106ff7812 */ /* 0x002fc4000786c0ff */
[----:B------:R-:W-:-:S04]  /*2f50*/  SEL R4, RZ, 0x1, P1 ;  /* 0x00000001ff047807 */ /* 0x000fc80000800000 */
[----:B------:R-:W-:Y:S02]  /*2f60*/  LOP3.LUT R10, R10, R4, RZ, 0x3c, !PT ;  /* 0x000000040a0a7212 */ /* 0x000fe400078e3cff */
[----:B--2---:R-:W-:-:S04]  /*2f70*/  SEL R2, RZ, 0x1, P0 ;  /* 0x00000001ff027807 */ /* 0x004fc80000000000 */
[----:B------:R-:W-:Y:S01]  /*2f80*/  LOP3.LUT R9, R9, R2, RZ, 0x3c, !PT ;  /* 0x0000000209097212 */ /* 0x000fe200078e3cff */
[----:B------:R-:W-:Y:S06]  /*2f90*/  @P3 BRA `(.L_x_52) ;  /* 0xfffffffc002c3947 */ /* 0x000fec000383ffff */
[----:B------:R-:W-:Y:S01]  /*2fa0*/  ULEA UR4, UR5, UR6, 0x3 ;  /* 0x0000000605047291 */ /* 0x000fe2000f8e18ff */
[----:B------:R-:W-:-:S08]  /*2fb0*/  SHF.L.U32 R2, R12, 0x1f, RZ ;  /* 0x0000001f0c027819 */ /* 0x000fd000000006ff */
[----:B------:R-:W1:Y:S02]  /*2fc0*/  SYNCS.PHASECHK.TRANS64 P0, [UR4+0xa0], R2 ;  /* 0x0000a002ff0075a7 */ /* 0x000e640008001004 */
[----:B-1----:R-:W-:Y:S05]  /*2fd0*/  @P0 BRA `(.L_x_53) ;  /* 0x0000000000080947 */ /* 0x002fea0003800000 */
[----:B------:R-:W1:Y:S02]  /*2fe0*/  SYNCS.PHASECHK.TRANS64.TRYWAIT P0, [UR4+0xa0], R2 ;  /* 0x0000a002ff0075a7 */ /* 0x000e640008001104 */
[----:B-1----:R-:W-:Y:S05]  /*2ff0*/  @!P0 BRA `(.L_x_54) ;  /* 0x0000004c00408947 */ /* 0x002fea0003800000 */
.L_x_53:
[----:B------:R-:W-:-:S04]  /*3000*/  UIADD3 UR7, UPT, UPT, UR5, 0x1, URZ ;  /* 0x0000000105077890 */ /* 0x000fc8000fffe0ff */
[----:B------:R-:W-:-:S04]  /*3010*/  UISETP.NE.AND UP0, UPT, UR7, 0x2, UPT ;  /* 0x000000020700788c */ /* 0x000fc8000bf05270 */
[----:B------:R-:W-:Y:S02]  /*3020*/  USEL UR8, URZ, 0x1, UP0 ;  /* 0x00000001ff087887 */ /* 0x000fe40008000000 */
[----:B------:R-:W-:-:S04]  /*3030*/  USEL UR7, UR7, URZ, UP0 ;  /* 0x000000ff07077287 */ /* 0x000fc80008000000 */
[----:B------:R-:W-:Y:S01]  /*3040*/  ULEA UR7, UR7, UR6, 0x3 ;  /* 0x0000000607077291 */ /* 0x000fe2000f8e18ff */
[----:B-1----:R-:W-:-:S04]  /*3050*/  LOP3.LUT R2, R12, UR8, RZ, 0x3c, !PT ;  /* 0x000000080c027c12 */ /* 0x002fc8000f8e3cff */
[----:B------:R-:W-:-:S04]  /*3060*/  SHF.L.U32 R0, R2, 0x1f, RZ ;  /* 0x0000001f02007819 */ /* 0x000fc800000006ff */
[----:B------:R-:W1:Y:S02]  /*3070*/  SYNCS.PHASECHK.TRANS64 P0, [UR7+0xa0], R0 ;  /* 0x0000a000ff0075a7 */ /* 0x000e640008001007 */
[----:B-1----:R-:W-:Y:S05]  /*3080*/  @P0 EXIT ;  /* 0x000000000000094d */ /* 0x002fea0003800000 */
[----:B------:R-:W-:Y:S02]  /*3090*/  SHF.L.U32 R2, R2, 0x1f, RZ ;  /* 0x0000001f02027819 */ /* 0x000fe400000006ff */
[----:B------:R-:W-:-:S07]  /*30a0*/  MOV R0, UR7 ;  /* 0x0000000700007c02 */ /* 0x000fce0008000f00 */
.L_x_55:
[----:B-1----:R1:W2:Y:S02]  /*30b0*/  SYNCS.PHASECHK.TRANS64.TRYWAIT P0, [R0+URZ+0xa0], R2 ;  /* 0x0000a002000075a7 */ /* 0x0022a400080011ff */
[----:B--2---:R-:W-:Y:S05]  /*30c0*/  @!P0 NANOSLEEP.SYNCS 0x989680 ;  /* 0x009896800000895d */ /* 0x004fea0003900000 */
[----:B------:R-:W2:Y:S02]  /*30d0*/  @!P0 SYNCS.PHASECHK.TRANS64 P0, [R0+URZ+0xa0], R2 ;  /* 0x0000a002000085a7 */ /* 0x000ea400080010ff */
[----:B--2---:R-:W-:Y:S05]  /*30e0*/  @P0 EXIT ;  /* 0x000000000000094d */ /* 0x004fea0003800000 */
[----:B------:R-:W-:Y:S05]  /*30f0*/  BRA `(.L_x_55) ;  /* 0xfffffffc00ec7947 */ /* 0x000fea000383ffff */
.L_x_48:
[----:B------:R-:W-:Y:S05]  /*3100*/  BRA.U UP4, `(.L_x_56) ;  /* 0x0000001104447547 */ /* 0x000fea000b800000 */
[----:B------:R-:W-:Y:S01]  /*3110*/  UMOV UR4, 0x40 ;  /* 0x0000004000047882 */ /* 0x000fe20000000000 */
[----:B------:R-:W-:Y:S01]  /*3120*/  NOP ;  /* 0x0000000000007918 */ /* 0x000fe20000000000 */
[----:B------:R-:W-:Y:S01]  /*3130*/  ULEA UR5, UR54, UR4, 0x18 ;  /* 0x0000000436057291 */ /* 0x000fe2000f8ec0ff */
[----:B------:R-:W-:Y:S02]  /*3140*/  UMOV UR6, 0x400 ;  /* 0x0000040000067882 */ /* 0x000fe40000000000 */
[----:B------:R-:W-:-:S06]  /*3150*/  ULEA UR6, UR54, UR6, 0x18 ;  /* 0x0000000636067291 */ /* 0x000fcc000f8ec0ff */
[----:B------:R-:W1:Y:S02]  /*3160*/  LDS.U8 R0, [UR5+0x1c] ;  /* 0x00001c05ff007984 */ /* 0x000e640008000000 */
[----:B-1----:R-:W-:-:S13]  /*3170*/  ISETP.NE.AND P0, PT, R0, RZ, PT ;  /* 0x000000ff0000720c */ /* 0x002fda0003f05270 */
[----:B------:R-:W-:Y:S05]  /*3180*/  @P0 BRA `(.L_x_57) ;  /* 0x0000000000580947 */ /* 0x000fea0003800000 */
[----:B------:R-:W-:-:S13]  /*3190*/  ELECT P0, URZ, PT ;  /* 0x0000000000ff782f */ /* 0x000fda0003800000 */
[----:B------:R-:W-:Y:S05]  /*31a0*/  @!P0 BRA `(.L_x_58) ;  /* 0x0000000000608947 */ /* 0x000fea0003800000 */
[----:B------:R-:W-:Y:S01]  /*31b0*/  UMOV UR4, 0x10 ;  /* 0x0000001000047882 */ /* 0x000fe20000000000 */
[----:B------:R-:W-:Y:S01]  /*31c0*/  HFMA2 R0, -RZ, RZ, 0, 5.9604644775390625e-08 ;  /* 0x00000001ff007431 */ /* 0x000fe200000001ff */
[----:B------:R-:W-:-:S03]  /*31d0*/  MOV R3, 0xffff ;  /* 0x0000ffff00037802 */ /* 0x000fc60000000f00 */
[----:B------:R-:W-:Y:S04]  /*31e0*/  DEPBAR.LE SB1, 0x36 ;  /* 0x00009d800000791a */ /* 0x000fe80000000000 */
[----:B------:R-:W1:Y:S02]  /*31f0*/  UTCATOMSWS.FIND_AND_SET.ALIGN UP0, UR4, UR4 ;  /* 0x00000004000475e3 */ /* 0x000e640008000800 */
[----:B-1----:R-:W-:Y:S01]  /*3200*/  MOV R4, UR4 ;  /* 0x0000000400047c02 */ /* 0x002fe20008000f00 */
[----:B------:R-:W-:Y:S06]  /*3210*/  BRA.U UP0, `(.L_x_59) ;  /* 0x0000000100187547 */ /* 0x000fec000b800000 */
.L_x_60:
[----:B------:R-:W-:Y:S05]  /*3220*/  NANOSLEEP 0x64 ;  /* 0x000000640000795d */ /* 0x000fea0003800000 */
[----:B------:R-:W-:-:S05]  /*3230*/  UMOV UR4, 0x10 ;  /* 0x0000001000047882 */ /* 0x000fca0000000000 */
[----:B------:R-:W-:Y:S04]  /*3240*/  DEPBAR.LE SB1, 0x36 ;  /* 0x00009d800000791a */ /* 0x000fe80000000000 */
[----:B------:R-:W1:Y:S02]  /*3250*/  UTCATOMSWS.FIND_AND_SET.ALIGN UP0, UR4, UR4 ;  /* 0x00000004000475e3 */ /* 0x000e640008000800 */
[----:B-1----:R-:W-:Y:S01]  /*3260*/  MOV R4, UR4 ;  /* 0x0000000400047c02 */ /* 0x002fe20008000f00 */
[----:B------:R-:W-:Y:S05]  /*3270*/  BRA.U !UP0, `(.L_x_60) ;  /* 0xfffffffd08e87547 */ /* 0x000fea000b83ffff */
.L_x_59:
[-C--:B------:R-:W-:Y:S02]  /*3280*/  SHF.L.U32 R3, R3, R4.reuse, RZ ;  /* 0x0000000403037219 */ /* 0x080fe400000006ff */
[----:B------:R-:W-:Y:S01]  /*3290*/  SHF.L.U32 R0, R0, R4, RZ ;  /* 0x0000000400007219 */ /* 0x000fe200000006ff */
[----:B------:R-:W-:Y:S02]  /*32a0*/  IMAD.SHL.U32 R4, R4, 0x20, RZ ;  /* 0x0000002004047824 */ /* 0x000fe400078e00ff */
[----:B------:R1:W-:Y:S04]  /*32b0*/  ATOMS.OR RZ, [UR5+0x14], R3 ;  /* 0x00001403ffff798c */ /* 0x0003e8000b000005 */
[----:B------:R1:W-:Y:S04]  /*32c0*/  ATOMS.OR RZ, [UR5+0x18], R0 ;  /* 0x00001800ffff798c */ /* 0x0003e8000b000005 */
[----:B------:R1:W-:Y:S01]  /*32d0*/  STS [UR6+0x140], R4 ;  /* 0x00014004ff007988 */ /* 0x0003e20008000806 */
[----:B------:R-:W-:Y:S05]  /*32e0*/  BRA `(.L_x_58) ;  /* 0x0000000000107947 */ /* 0x000fea0003800000 */
.L_x_57:
[----:B------:R-:W-:Y:S02]  /*32f0*/  MOV R0, 0xffffffff ;  /* 0xffffffff00007802 */ /* 0x000fe40000000f00 */
[----:B------:R-:W-:-:S03]  /*3300*/  MOV R4, 0x3330 ;  /* 0x0000333000047802 */ /* 0x000fc60000000f00 */
[----:B------:R1:W-:Y:S04]  /*3310*/  STS [UR6+0x140], R0 ;  /* 0x00014000ff007988 */ /* 0x0003e80008000806 */
[----:B-1---5:R-:W-:Y:S05]  /*3320*/  CALL.REL.NOINC `($__internal_1_$__cuda_sm10x_tcgen05_guardrail_trap_phase_invalid_during_alloc) ;  /* 0x0000005000187944 */ /* 0x022fea0003c00000 */
.L_x_58:
[----:B------:R-:W-:Y:S05]  /*3330*/  WARPSYNC.ALL ;  /* 0x0000000000007948 */ /* 0x000fea0003800000 */
[----:B------:R-:W2:Y:S01]  /*3340*/  S2UR UR4, SR_CgaCtaId ;  /* 0x00000000000479c3 */ /* 0x000ea20000008800 */
[----:B------:R-:W-:Y:S01]  /*3350*/  UMOV UR41, 0x400 ;  /* 0x0000040000297882 */ /* 0x000fe20000000000 */
[----:B------:R-:W-:-:S06]  /*3360*/  NOP ;  /* 0x0000000000007918 */ /* 0x000fcc0000000000 */
[----:B------:R-:W-:Y:S06]  /*3370*/  BAR.ARV 0x6, 0xa0 ;  /* 0x0182800000007b1d */ /* 0x000fec0000002000 */
[----:B------:R-:W3:Y:S01]  /*3380*/  LDCU UR6, c[0x0][0x38c] ;  /* 0x00007180ff0677ac */ /* 0x000ee20008000800 */
[----:B------:R-:W-:Y:S01]  /*3390*/  LOP3.LUT R2, R2, 0xffff, RZ, 0xc0, !PT ;  /* 0x0000ffff02027812 */ /* 0x000fe200078ec0ff */
[----:B------:R-:W-:Y:S01]  /*33a0*/  IMAD.MOV.U32 R11, RZ, RZ, 0x1 ;  /* 0x00000001ff0b7424 */ /* 0x000fe200078e00ff */
[----:B------:R-:W-:Y:S01]  /*33b0*/  CS2R R8, SRZ ;  /* 0x0000000000087805 */ /* 0x000fe2000001ff00 */
[----:B------:R-:W4:Y:S01]  /*33c0*/  LDCU UR7, c[0x0][0x38c] ;  /* 0x00007180ff0777ac */ /* 0x000f220008000800 */
[----:B------:R-:W-:Y:S01]  /*33d0*/  R2UR UR42, R2 ;  /* 0x00000000022a72ca */ /* 0x000fe200000e0000 */
[----:B------:R-:W-:Y:S01]  /*33e0*/  IMAD.MOV.U32 R10, RZ, RZ, RZ ;  /* 0x000000ffff0a7224 */ /* 0x000fe200078e00ff */
[----:B------:R-:W-:Y:S01]  /*33f0*/  UMOV UR45, URZ ;  /* 0x000000ff002d7c82 */ /* 0x000fe20008000000 */
[----:B------:R-:W-:Y:S01]  /*3400*/  UMOV UR39, URZ ;  /* 0x000000ff00277c82 */ /* 0x000fe20008000000 */
[----:B--2---:R-:W-:Y:S01]  /*3410*/  ULEA UR41, UR4, UR41, 0x18 ;  /* 0x0000002904297291 */ /* 0x004fe2000f8ec0ff */
[----:B------:R-:W-:Y:S01]  /*3420*/  UMOV UR62, 0x0 ;  /* 0x00000000003e7882 */ /* 0x000fe20000000000 */
[----:B------:R-:W-:-:S02]  /*3430*/  UMOV UR63, 0x4100490 ;  /* 0x04100490003f7882 */ /* 0x000fc40000000000 */
[----:B------:R-:W-:Y:S02]  /*3440*/  UIADD3 UR5, UPT, UPT, UR41, 0x3400, URZ ;  /* 0x0000340029057890 */ /* 0x000fe4000fffe0ff */
[----:B------:R-:W-:Y:S02]  /*3450*/  UIADD3 UR4, UPT, UPT, UR41, 0x17400, URZ ;  /* 0x0001740029047890 */ /* 0x000fe4000fffe0ff */
[----:B---3--:R-:W-:Y:S01]  /*3460*/  UIADD3 UR6, UPT, UPT, UR6, 0x7f, URZ ;  /* 0x0000007f06067890 */ /* 0x008fe2000fffe0ff */
[----:B-1----:R-:W1:Y:S01]  /*3470*/  LDS R0, [UR41+0x140] ;  /* 0x00014029ff007984 */ /* 0x002e620008000800 */
[----:B------:R-:W-:Y:S02]  /*3480*/  USHF.R.U32.HI UR5, URZ, 0x4, UR5 ;  /* 0x00000004ff057899 */ /* 0x000fe40008011605 */
[----:B------:R-:W-:Y:S02]  /*3490*/  USHF.R.S32.HI UR47, URZ, 0x1f, UR6 ;  /* 0x0000001fff2f7899 */ /* 0x000fe40008011406 */
[----:B------:R-:W-:-:S02]  /*34a0*/  USHF.R.U32.HI UR4, URZ, 0x4, UR4 ;  /* 0x00000004ff047899 */ /* 0x000fc40008011604 */
[----:B------:R-:W-:Y:S02]  /*34b0*/  ULEA.HI UR47, UR47, UR6, URZ, 0x7 ;  /* 0x000000062f2f7291 */ /* 0x000fe4000f8f38ff */
[----:B------:R-:W-:Y:S02]  /*34c0*/  ULOP3.LUT UR5, UR5, 0x3fff, URZ, 0xc0, !UPT ;  /* 0x00003fff05057892 */ /* 0x000fe4000f8ec0ff */
[----:B------:R-:W-:Y:S02]  /*34d0*/  USHF.R.S32.HI UR47, URZ, 0x7, UR47 ;  /* 0x00000007ff2f7899 */ /* 0x000fe4000801142f */
[----:B------:R-:W-:Y:S02]  /*34e0*/  ULOP3.LUT UR4, UR4, 0x3fff, URZ, 0xc0, !UPT ;  /* 0x00003fff04047892 */ /* 0x000fe4000f8ec0ff */
[----:B------:R-:W-:Y:S01]  /*34f0*/  UISETP.LT.AND UP0, UPT, UR47, 0x1, UPT ;  /* 0x000000012f00788c */ /* 0x000fe2000bf01270 */
[----:B------:R-:W-:Y:S01]  /*3500*/  UMOV UR60, 0x0 ;  /* 0x00000000003c7882 */ /* 0x000fe20000000000 */
[----:B------:R-:W-:-:S02]  /*3510*/  UMOV UR61, 0x4100490 ;  /* 0x04100490003d7882 */ /* 0x000fc40000000000 */
[----:B------:R-:W-:Y:S01]  /*3520*/  USEL UR64, UR47, 0x1, !UP0 ;  /* 0x000000012f407887 */ /* 0x000fe2000c000000 */
[----:B------:R-:W-:Y:S01]  /*3530*/  UMOV UR58, 0x0 ;  /* 0x00000000003a7882 */ /* 0x000fe20000000000 */
[----:B------:R-:W-:Y:S01]  /*3540*/  UMOV UR59, 0x4100490 ;  /* 0x04100490003b7882 */ /* 0x000fe20000000000 */
[----:B------:R-:W-:Y:S01]  /*3550*/  UMOV UR56, 0x0 ;  /* 0x0000000000387882 */ /* 0x000fe20000000000 */
[----:B------:R-:W-:Y:S01]  /*3560*/  UMOV UR57, 0x4100490 ;  /* 0x0410049000397882 */ /* 0x000fe20000000000 */
[----:B------:R-:W-:Y:S01]  /*3570*/  UMOV UR54, 0x0 ;  /* 0x0000000000367882 */ /* 0x000fe20000000000 */
[----:B------:R-:W-:Y:S01]  /*3580*/  UMOV UR55, 0x4100490 ;  /* 0x0410049000377882 */ /* 0x000fe20000000000 */
[----:B------:R-:W-:Y:S01]  /*3590*/  UMOV UR52, 0x0 ;  /* 0x0000000000347882 */ /* 0x000fe20000000000 */
[----:B------:R-:W-:Y:S01]  /*35a0*/  UMOV UR53, 0x4100490 ;  /* 0x0410049000357882 */ /* 0x000fe20000000000 */
[----:B------:R-:W-:Y:S02]  /*35b0*/  ULOP3.LUT UR43, UR5, 0x10000, URZ, 0xfc, !UPT ;  /* 0x00010000052b7892 */ /* 0x000fe4000f8efcff */
[----:B------:R-:W-:-:S02]  /*35c0*/  ULOP3.LUT UR44, UR4, 0x10000, URZ, 0xfc, !UPT ;  /* 0x00010000042c7892 */ /* 0x000fc4000f8efcff */
[----:B------:R-:W-:Y:S02]  /*35d0*/  UIADD3 UR64, UPT, UPT, -UR64, URZ, URZ ;  /* 0x000000ff40407290 */ /* 0x000fe4000fffe1ff */
[----:B----4-:R-:W-:Y:S01]  /*35e0*/  UISETP.GE.AND UP4, UPT, UR7, 0x1, UPT ;  /* 0x000000010700788c */ /* 0x010fe2000bf86270 */
[----:B------:R-:W-:Y:S01]  /*35f0*/  UMOV UR50, 0x0 ;  /* 0x0000000000327882 */ /* 0x000fe20000000000 */
[----:B------:R-:W-:Y:S01]  /*3600*/  UMOV UR51, 0x4100490 ;  /* 0x0410049000337882 */ /* 0x000fe20000000000 */
[----:B------:R-:W-:Y:S01]  /*3610*/  UMOV UR48, 0x0 ;  /* 0x0000000000307882 */ /* 0x000fe20000000000 */
[----:B-1----:R-:W-:Y:S01]  /*3620*/  R2UR UR65, R0 ;  /* 0x00000000004172ca */ /* 0x002fe200000e0000 */
[----:B------:R-:W-:-:S14]  /*3630*/  UMOV UR49, 0x4100490 ;  /* 0x0410049000317882 */ /* 0x000fdc0000000000 */
.L_x_67:
[----:B------:R-:W-:Y:S02]  /*3640*/  LEA R0, R10, UR41, 0x3 ;  /* 0x000000290a007c11 */ /* 0x000fe4000f8e18ff */
[----:B------:R-:W-:Y:S02]  /*3650*/  SHF.L.U32 R2, R9, 0x1f, RZ ;  /* 0x0000001f09027819 */ /* 0x000fe400000006ff */
[----:B------:R-:W-:Y:S01]  /*3660*/  PLOP3.LUT P0, PT, PT, PT, UP4, 0x80, 0x8 ;  /* 0x000000000008781c */ /* 0x000fe20003f0f048 */
[----:B------:R-:W-:Y:S01]  /*3670*/  VIADD R3, R0, 0xa0 ;  /* 0x000000a000037836 */ /* 0x000fe20000000000 */
[----:B-1----:R-:W1:Y:S02]  /*3680*/  SYNCS.PHASECHK.TRANS64.TRYWAIT P1, [R0+URZ+0x90], R2 ;  /* 0x00009002000075a7 */ /* 0x002e6400080211ff */
[----:B-1-3--:R-:W-:Y:S09]  /*3690*/  @!P1 BRA `(.L_x_61) ;  /* 0x0000004400b09947 */ /* 0x00aff20003800000 */
.L_x_140:
[----:B------:R-:W-:Y:S01]  /*36a0*/  LEA R4, R10, UR41, 0x4 ;  /* 0x000000290a047c11 */ /* 0x000fe2000f8e20ff */
[----:B------:R-:W-:Y:S01]  /*36b0*/  @UP4 ULEA UR4, UR39, UR41, 0x3 ;  /* 0x0000002927044291 */ /* 0x000fe2000f8e18ff */
[----:B------:R-:W-:Y:S01]  /*36c0*/  PLOP3.LUT P2, PT, PT, PT, PT, 0x80, 0x8 ;  /* 0x000000000008781c */ /* 0x000fe20003f4f070 */
[----:B------:R-:W-:Y:S01]  /*36d0*/  ULEA UR46, UR45, UR41, 0x3 ;  /* 0x000000292d2e7291 */ /* 0x000fe2000f8e18ff */
[----:B------:R-:W-:Y:S02]  /*36e0*/  PRMT R3, RZ, 0x654, R3 ;  /* 0x00000654ff037816 */ /* 0x000fe40000000003 */
[----:B------:R-:W2:Y:S01]  /*36f0*/  LDS.128 R4, [R4+0x120] ;  /* 0x0001200004047984 */ /* 0x000ea20000000c00 */
[----:B-1----:R-:W-:Y:S02]  /*3700*/  @P0 SHF.L.U32 R2, R8, 0x1f, RZ ;  /* 0x0000001f08020819 */ /* 0x002fe400000006ff */
[----:B------:R-:W-:Y:S01]  /*3710*/  SHF.L.U32 R0, R11, 0x1f, RZ ;  /* 0x0000001f0b007819 */ /* 0x000fe200000006ff */
[----:B------:R-:W-:Y:S01]  /*3720*/  @!PT LDS RZ, [RZ] ;  /* 0x00000000fffff984 */ /* 0x000fe20000000800 */
[----:B------:R-:W-:Y:S01]  /*3730*/  @!PT LDS RZ, [RZ] ;  /* 0x00000000fffff984 */ /* 0x000fe20000000800 */
[----:B------:R-:W-:Y:S01]  /*3740*/  @!PT LDS RZ, [RZ] ;  /* 0x00000000fffff984 */ /* 0x000fe20000000800 */
[----:B------:R-:W-:Y:S01]  /*3750*/  @!PT LDS RZ, [RZ] ;  /* 0x00000000fffff984 */ /* 0x000fe20000000800 */
[----:B------:R1:W-:Y:S06]  /*3760*/  MEMBAR.ALL.CTA ;  /* 0x0000000000007992 */ /* 0x0003ec0000008000 */
[----:B-1----:R-:W1:Y:S02]  /*3770*/  FENCE.VIEW.ASYNC.S ;  /* 0x00000000000073c6 */ /* 0x002e640000000000 */
[----:B-1----:R1:W-:Y:S01]  /*3780*/  SYNCS.ARRIVE.TRANS64.RED.A1T0 RZ, [R3+URZ], RZ ;  /* 0x000000ff03ff79a7 */ /* 0x0023e200081004ff */
[----:B------:R1:W3:Y:S01]  /*3790*/  @P0 SYNCS.PHASECHK.TRANS64.TRYWAIT P2, [UR4], R2 ;  /* 0x00000002ff0005a7 */ /* 0x0002e20008041104 */
[----:B------:R-:W-:Y:S01]  /*37a0*/  ULEA.HI UR4, UR45, UR45, URZ, 0x1 ;  /* 0x0000002d2d047291 */ /* 0x000fe2000f8f08ff */
[----:B--2---:R-:W-:-:S03]  /*37b0*/  LOP3.LUT P1, RZ, R6, 0x1, RZ, 0xc0, !PT ;  /* 0x0000000106ff7812 */ /* 0x004fc6000782c0ff */
[----:B------:R-:W-:Y:S02]  /*37c0*/  USHF.L.U32 UR5, UR4, 0x5, URZ ;  /* 0x0000000504057899 */ /* 0x000fe400080006ff */
[----:B------:R-:W-:Y:S02]  /*37d0*/  ULOP3.LUT UR36, UR4, 0xffe, URZ, 0xc0, !UPT ;  /* 0x00000ffe04247892 */ /* 0x000fe4000f8ec0ff */
[----:B------:R-:W-:Y:S02]  /*37e0*/  ULOP3.LUT UR4, UR5, 0xffffffc0, URZ, 0xc0, !UPT ;  /* 0xffffffc005047892 */ /* 0x000fe4000f8ec0ff */
[----:B------:R-:W-:Y:S02]  /*37f0*/  UIADD3 UR36, UPT, UPT, -UR36, UR45, URZ ;  /* 0x0000002d24247290 */ /* 0x000fe4000fffe1ff */
[----:B------:R-:W-:Y:S01]  /*3800*/  UIADD3 UR4, UPT, UPT, UR65, UR4, URZ ;  /* 0x0000000441047290 */ /* 0x000fe2000fffe0ff */
[----:B------:R-:W2:Y:S03]  /*3810*/  SYNCS.PHASECHK.TRANS64.TRYWAIT P0, [UR46+0xd0], R0 ;  /* 0x0000d000ff0075a7 */ /* 0x000ea6000800112e */
[----:B------:R-:W-:Y:S01]  /*3820*/  ULEA UR36, UR36, UR4, 0x14 ;  /* 0x0000000424247291 */ /* 0x000fe2000f8ea0ff */
[----:B-123--:R-:W-:Y:S11]  /*3830*/  @!P0 BRA `(.L_x_62) ;  /* 0x00000044005c8947 */ /* 0x00eff60003800000 */
.L_x_142:
[----:B------:R-:W-:Y:S01]  /*3840*/  IADD3 R10, PT, PT, R10, 0x1, RZ ;  /* 0x000000010a0a7810 */ /* 0x000fe20007ffe0ff */
[----:B------:R-:W-:Y:S06]  /*3850*/  BRA.U !UP4, `(.L_x_63) ;  /* 0x000000050c107547 */ /* 0x000fec000b800000 */
[----:B------:R-:W-:Y:S01]  /*3860*/  UPLOP3.LUT UP2, UPT, UPT, UPT, UPT, 0x40, 0x4 ;  /* 0x000000000004789c */ /* 0x000fe20003f4e870 */
[----:B------:R-:W-:Y:S01]  /*3870*/  UMOV UR38, UR64 ;  /* 0x0000004000267c82 */ /* 0x000fe20008000000 */
[----:B------:R-:W-:Y:S01]  /*3880*/  UMOV UR37, UR47 ;  /* 0x0000002f00257c82 */ /* 0x000fe20008000000 */
[----:B------:R-:W-:-:S08]  /*3890*/  UMOV UR5, UR39 ;  /* 0x0000002700057c82 */ /* 0x000fd00008000000 */
.L_x_66:
[----:B------:R-:W-:Y:S02]  /*38a0*/  UIADD3 UR38, UPT, UPT, UR38, 0x1, URZ ;  /* 0x0000000126267890 */ /* 0x000fe4000fffe0ff */
[----:B------:R-:W-:Y:S02]  /*38b0*/  ULEA UR7, UR5, UR41, 0x3 ;  /* 0x0000002905077291 */ /* 0x000fe4000f8e18ff */
[----:B------:R-:W-:Y:S01]  /*38c0*/  UISETP.NE.AND UP3, UPT, UR38, URZ, UPT ;  /* 0x000000ff2600728c */ /* 0x000fe2000bf65270 */
[----:B--23--:R-:W-:Y:S10]  /*38d0*/  @P2 BRA `(.L_x_64) ;  /* 0x00000000000c2947 */ /* 0x00cff40003800000 */
[----:B-1----:R-:W-:Y:S04]  /*38e0*/  SHF.L.U32 R2, R8, 0x1f, RZ ;  /* 0x0000001f08027819 */ /* 0x002fe800000006ff */
[----:B------:R-:W1:Y:S02]  /*38f0*/  SYNCS.PHASECHK.TRANS64.TRYWAIT P0, [UR7], R2 ;  /* 0x00000002ff0075a7 */ /* 0x000e640008001107 */
[----:B-1----:R-:W-:Y:S05]  /*3900*/  @!P0 BRA `(.L_x_65) ;  /* 0x0000004400408947 */ /* 0x002fea0003800000 */
.L_x_64:
[----:B------:R-:W-:Y:S01]  /*3910*/  UISETP.NE.AND UP0, UPT, UR37, 0x1, UPT ;  /* 0x000000012500788c */ /* 0x000fe2000bf05270 */
[----:B------:R-:W-:Y:S01]  /*3920*/  PLOP3.LUT P2, PT, PT, PT, PT, 0x80, 0x8 ;  /* 0x000000000008781c */ /* 0x000fe20003f4f070 */
[----:B------:R-:W-:Y:S02]  /*3930*/  UIADD3 UR4, UPT, UPT, UR5, 0x1, URZ ;  /* 0x0000000105047890 */ /* 0x000fe4000fffe0ff */
[----:B------:R-:W-:Y:S02]  /*3940*/  UIADD3 UR40, UPT, UPT, UR7, 0x28, URZ ;  /* 0x0000002807287890 */ /* 0x000fe4000fffe0ff */
[----:B------:R-:W-:Y:S01]  /*3950*/  UISETP.NE.AND UP1, UPT, UR4, 0x5, UPT ;  /* 0x000000050400788c */ /* 0x000fe2000bf25270 */
[----:B------:R-:W-:Y:S01]  /*3960*/  PLOP3.LUT P0, PT, PT, PT, UP0, 0x80, 0x8 ;  /* 0x000000000008781c */ /* 0x000fe20003f0f008 */
[----:B------:R-:W-:Y:S02]  /*3970*/  UIADD3 UR37, UPT, UPT, UR37, -0x1, URZ ;  /* 0xffffffff25257890 */ /* 0x000fe4000fffe0ff */
[----:B------:R-:W-:Y:S02]  /*3980*/  USEL UR6, URZ, 0x1, UP1 ;  /* 0x00000001ff067887 */ /* 0x000fe40008800000 */
[----:B------:R-:W-:Y:S01]  /*3990*/  USEL UR39, UR4, URZ, UP1 ;  /* 0x000000ff04277287 */ /* 0x000fe20008800000 */
[----:B------:R-:W-:Y:S01]  /*39a0*/  UMOV UR7, 0x40004040 ;  /* 0x4000404000077882 */ /* 0x000fe20000000000 */
[----:B------:R-:W-:Y:S02]  /*39b0*/  UMOV UR35, 0x40004040 ;  /* 0x4000404000237882 */ /* 0x000fe40000000000 */
[----:B------:R-:W-:Y:S01]  /*39c0*/  @UP0 ULEA UR4, UR39, UR41, 0x3 ;  /* 0x0000002927040291 */ /* 0x000fe2000f8e18ff */
[----:B------:R-:W-:Y:S01]  /*39d0*/  LOP3.LUT R8, R8, UR6, RZ, 0x3c, !PT ;  /* 0x0000000608087c12 */ /* 0x000fe2000f8e3cff */
[----:B------:R-:W-:Y:S01]  /*39e0*/  ULEA UR6, UR5, UR44, 0xa ;  /* 0x0000002c05067291 */ /* 0x000fe2000f8e50ff */
[----:B------:R-:W-:Y:S02]  /*39f0*/  UMOV UR33, 0x40004040 ;  /* 0x4000404000217882 */ /* 0x000fe40000000000 */
[----:B-1----:R-:W-:Y:S01]  /*3a00*/  @P0 SHF.L.U32 R0, R8, 0x1f, RZ ;  /* 0x0000001f08000819 */ /* 0x002fe200000006ff */
[----:B------:R-:W-:Y:S02]  /*3a10*/  UIADD3 UR34, UPT, UPT, UR6, 0x2, URZ ;  /* 0x0000000206227890 */ /* 0x000fe4000fffe0ff */
[----:B------:R-:W-:Y:S01]  /*3a20*/  UIADD3 UR30, UPT, UPT, UR6, 0x4, URZ ;  /* 0x00000004061e7890 */ /* 0x000fe2000fffe0ff */
[----:B------:R2:W3:Y:S01]  /*3a30*/  @P0 SYNCS.PHASECHK.TRANS64.TRYWAIT P2, [UR4], R0 ;  /* 0x00000000ff0005a7 */ /* 0x0004e20008041104 */
[----:B------:R-:W-:Y:S02]  /*3a40*/  ULEA UR4, UR5, UR43, 0xa ;  /* 0x0000002b05047291 */ /* 0x000fe4000f8e50ff */
[----:B------:R-:W-:Y:S02]  /*3a50*/  UIADD3 UR26, UPT, UPT, UR6, 0x6, URZ ;  /* 0x00000006061a7890 */ /* 0x000fe4000fffe0ff */
        /* <DEDUP_REMOVED lines=10> */
[----:B------:R-:W-:Y:S01]  /*3b00*/  UIADD3 UR8, UPT, UPT, UR4, 0x206, URZ ;  /* 0x0000020604087890 */ /* 0x000fe2000fffe0ff */
[----:B------:R-:W-:Y:S01]  /*3b10*/  UMOV UR5, 0x40004040 ;  /* 0x4000404000057882 */ /* 0x000fe20000000000 */
[----:B------:R-:W-:Y:S01]  /*3b20*/  UMOV UR31, 0x40004040 ;  /* 0x40004040001f7882 */ /* 0x000fe20000000000 */
[----:B------:R1:W-:Y:S01]  /*3b30*/  UTCHMMA gdesc[UR4], gdesc[UR6], tmem[UR36], tmem[UR62], idesc[UR63], UP2 ;  /* 0x00ff3e06040075ea */ /* 0x0003e20009000024 */
[----:B------:R-:W-:Y:S01]  /*3b40*/  UPLOP3.LUT UP2, UPT, UPT, UPT, UPT, 0x80, 0x8 ;  /* 0x000000000008789c */ /* 0x000fe20003f4f070 */
[----:B------:R2:W-:Y:S01]  /*3b50*/  UTCHMMA gdesc[UR32], gdesc[UR34], tmem[UR36], tmem[UR60], idesc[UR61], UPT ;  /* 0x00ff3c22200075ea */ /* 0x0005e2000b800024 */
[----:B------:R-:W-:Y:S01]  /*3b60*/  UMOV UR29, 0x40004040 ;  /* 0x40004040001d7882 */ /* 0x000fe20000000000 */
[----:B------:R-:W-:Y:S01]  /*3b70*/  UMOV UR27, 0x40004040 ;  /* 0x40004040001b7882 */ /* 0x000fe20000000000 */
        /* <DEDUP_REMOVED lines=12> */
[----:B------:R-:W-:Y:S01]  /*3c40*/  UMOV UR9, 0x40004040 ;  /* 0x4000404000097882 */ /* 0x000fe20000000000 */
[----:B------:R2:W-:Y:S01]  /*3c50*/  UTCHMMA gdesc[UR12], gdesc[UR14], tmem[UR36], tmem[UR50], idesc[UR51], UPT ;  /* 0x00ff320e0c0075ea */ /* 0x0005e2000b800024 */
[----:B------:R2:W-:Y:S01]  /*3c60*/  UTCHMMA gdesc[UR8], gdesc[UR10], tmem[UR36], tmem[UR48], idesc[UR49], UPT ;  /* 0x00ff300a080075ea */ /* 0x0005e2000b800024 */
[----:B------:R2:W-:Y:S01]  /*3c70*/  UTCBAR.MULTICAST [UR40], URZ, UR42 ;  /* 0x000000ff280073e9 */ /* 0x0005e2000800082a */
[----:B-1----:R-:W-:Y:S01]  /*3c80*/  UMOV UR5, UR39 ;  /* 0x0000002700057c82 */ /* 0x002fe20008000000 */
[----:B------:R-:W-:Y:S05]  /*3c90*/  BRA.U UP3, `(.L_x_66) ;  /* 0xfffffffd03007547 */ /* 0x000fea000b83ffff */
.L_x_63:
[----:B------:R-:W-:Y:S01]  /*3ca0*/  UIADD3 UR4, UPT, UPT, UR45, 0x1, URZ ;  /* 0x000000012d047890 */ /* 0x000fe2000fffe0ff */
[C---:B------:R-:W-:Y:S01]  /*3cb0*/  ISETP.NE.AND P0, PT, R10.reuse, 0x2, PT ;  /* 0x000000020a00780c */ /* 0x040fe20003f05270 */
[----:B------:R-:W-:Y:S02]  /*3cc0*/  UIADD3 UR5, UPT, UPT, UR46, 0xb0, URZ ;  /* 0x000000b02e057890 */ /* 0x000fe4000fffe0ff */
[----:B------:R-:W-:Y:S01]  /*3cd0*/  UISETP.NE.AND UP0, UPT, UR4, 0x4, UPT ;  /* 0x000000040400788c */ /* 0x000fe2000bf05270 */
[----:B-12---:R-:W-:Y:S02]  /*3ce0*/  SEL R0, RZ, 0x1, P0 ;  /* 0x00000001ff007807 */ /* 0x006fe40000000000 */
[----:B------:R-:W-:Y:S01]  /*3cf0*/  SEL R10, R10, RZ, P0 ;  /* 0x000000ff0a0a7207 */ /* 0x000fe20000000000 */
[----:B------:R-:W-:Y:S01]  /*3d00*/  USEL UR6, URZ, 0x1, UP0 ;  /* 0x00000001ff067887 */ /* 0x000fe20008000000 */
[----:B------:R-:W-:Y:S01]  /*3d10*/  LOP3.LUT R9, R9, R0, RZ, 0x3c, !PT ;  /* 0x0000000009097212 */ /* 0x000fe200078e3cff */
[----:B------:R-:W-:Y:S01]  /*3d20*/  USEL UR45, UR4, URZ, UP0 ;  /* 0x000000ff042d7287 */ /* 0x000fe20008000000 */
[----:B------:R1:W-:Y:S03]  /*3d30*/  UTCBAR [UR5], URZ ;  /* 0x000000ff050073e9 */ /* 0x0003e600080000ff */
[----:B------:R-:W-:Y:S01]  /*3d40*/  LOP3.LUT R11, R11, UR6, RZ, 0x3c, !PT ;  /* 0x000000060b0b7c12 */ /* 0x000fe2000f8e3cff */
[----:B------:R-:W-:Y:S07]  /*3d50*/  @P1 BRA `(.L_x_67) ;  /* 0xfffffff800381947 */ /* 0x000fee000383ffff */
[----:B------:R-:W2:Y:S01]  /*3d60*/  S2UR UR8, SR_CgaCtaId ;  /* 0x00000000000879c3 */ /* 0x000ea20000008800 */
[----:B------:R-:W-:Y:S01]  /*3d70*/  ELECT P0, URZ, PT ;  /* 0x0000000000ff782f */ /* 0x000fe20003800000 */
[----:B------:R-:W-:Y:S01]  /*3d80*/  IMAD.MOV.U32 R0, RZ, RZ, 0x1 ;  /* 0x00000001ff007424 */ /* 0x000fe200078e00ff */
[----:B------:R-:W-:Y:S01]  /*3d90*/  UIADD3 UR41, UPT, UPT, UR41, 0xd0, URZ ;  /* 0x000000d029297890 */ /* 0x000fe2000fffe0ff */
[----:B------:R-:W-:Y:S01]  /*3da0*/  SHF.L.U32 R2, R11, 0x1f, RZ ;  /* 0x0000001f0b027819 */ /* 0x000fe200000006ff */
[----:B------:R-:W-:-:S03]  /*3db0*/  UMOV UR4, 0x40 ;  /* 0x0000004000047882 */ /* 0x000fc60000000000 */
[----:B------:R-:W-:Y:S01]  /*3dc0*/  UVIRTCOUNT.DEALLOC.SMPOOL 0x80 ;  /* 0x000000800000784c */ /* 0x000fe20000000000 */
[----:B--2---:R-:W-:Y:S02]  /*3dd0*/  ULEA UR8, UR8, UR4, 0x18 ;  /* 0x0000000408087291 */ /* 0x004fe4000f8ec0ff */
[----:B------:R-:W-:-:S07]  /*3de0*/  ULEA UR4, UR45, UR41, 0x3 ;  /* 0x000000292d047291 */ /* 0x000fce000f8e18ff */
[----:B------:R2:W-:Y:S02]  /*3df0*/  @P0 STS.U8 [UR8+0x1c], R0 ;  /* 0x00001c00ff000988 */ /* 0x0005e40008000008 */
[----:B------:R-:W4:Y:S02]  /*3e00*/  SYNCS.PHASECHK.TRANS64.TRYWAIT P0, [UR4], R2 ;  /* 0x00000002ff0075a7 */ /* 0x000f240008001104 */
[----:B--2-4-:R-:W-:Y:S05]  /*3e10*/  @!P0 BRA `(.L_x_68) ;  /* 0x0000004000148947 */ /* 0x014fea0003800000 */
.L_x_145:
[----:B------:R-:W-:-:S04]  /*3e20*/  UIADD3 UR4, UPT, UPT, UR45, 0x1, URZ ;  /* 0x000000012d047890 */ /* 0x000fc8000fffe0ff */
[----:B------:R-:W-:-:S04]  /*3e30*/  UISETP.NE.AND UP0, UPT, UR4, 0x4, UPT ;  /* 0x000000040400788c */ /* 0x000fc8000bf05270 */
[----:B------:R-:W-:Y:S02]  /*3e40*/  USEL UR6, URZ, 0x1, UP0 ;  /* 0x00000001ff067887 */ /* 0x000fe40008000000 */
[----:B------:R-:W-:-:S04]  /*3e50*/  USEL UR4, UR4, URZ, UP0 ;  /* 0x000000ff04047287 */ /* 0x000fc80008000000 */
[----:B-1----:R-:W-:Y:S01]  /*3e60*/  ULEA UR5, UR4, UR41, 0x3 ;  /* 0x0000002904057291 */ /* 0x002fe2000f8e18ff */
[----:B--2---:R-:W-:-:S04]  /*3e70*/  LOP3.LUT R2, R11, UR6, RZ, 0x3c, !PT ;  /* 0x000000060b027c12 */ /* 0x004fc8000f8e3cff */
[----:B------:R-:W-:-:S04]  /*3e80*/  SHF.L.U32 R3, R2, 0x1f, RZ ;  /* 0x0000001f02037819 */ /* 0x000fc800000006ff */
[----:B------:R-:W1:Y:S02]  /*3e90*/  SYNCS.PHASECHK.TRANS64.TRYWAIT P0, [UR5], R3 ;  /* 0x00000003ff0075a7 */ /* 0x000e640008001105 */
[----:B-1----:R-:W-:Y:S05]  /*3ea0*/  @!P0 BRA `(.L_x_69) ;  /* 0x0000004000088947 */ /* 0x002fea0003800000 */
.L_x_147:
        /* <DEDUP_REMOVED lines=9> */
.L_x_149:
[----:B------:R-:W-:-:S04]  /*3f40*/  UIADD3 UR4, UPT, UPT, UR4, 0x1, URZ ;  /* 0x0000000104047890 */ /* 0x000fc8000fffe0ff */
[----:B------:R-:W-:-:S04]  /*3f50*/  UISETP.NE.AND UP0, UPT, UR4, 0x4, UPT ;  /* 0x000000040400788c */ /* 0x000fc8000bf05270 */
[----:B------:R-:W-:Y:S02]  /*3f60*/  USEL UR5, URZ, 0x1, UP0 ;  /* 0x00000001ff057887 */ /* 0x000fe40008000000 */
[----:B------:R-:W-:-:S04]  /*3f70*/  USEL UR4, UR4, URZ, UP0 ;  /* 0x000000ff04047287 */ /* 0x000fc80008000000 */
[----:B------:R-:W-:Y:S01]  /*3f80*/  ULEA UR4, UR4, UR41, 0x3 ;  /* 0x0000002904047291 */ /* 0x000fe2000f8e18ff */
[----:B------:R-:W-:-:S04]  /*3f90*/  LOP3.LUT R2, R2, UR5, RZ, 0x3c, !PT ;  /* 0x0000000502027c12 */ /* 0x000fc8000f8e3cff */
[----:B------:R-:W-:-:S04]  /*3fa0*/  SHF.L.U32 R2, R2, 0x1f, RZ ;  /* 0x0000001f02027819 */ /* 0x000fc800000006ff */
[----:B------:R-:W2:Y:S02]  /*3fb0*/  SYNCS.PHASECHK.TRANS64.TRYWAIT P0, [UR4], R2 ;  /* 0x00000002ff0075a7 */ /* 0x000ea40008001104 */
[----:B--2---:R-:W-:Y:S05]  /*3fc0*/  @!P0 BRA `(.L_x_71) ;  /* 0x0000003c00f08947 */ /* 0x004fea0003800000 */
.L_x_151:
[----:B------:R-:W-:Y:S01]  /*3fd0*/  NOP ;  /* 0x0000000000007918 */ /* 0x000fe20000000000 */
[----:B-1----:R-:W1:Y:S01]  /*3fe0*/  LDS R0, [UR8+0x14] ;  /* 0x00001408ff007984 */ /* 0x002e620008000800 */
[----:B------:R-:W-:Y:S01]  /*3ff0*/  ULOP3.LUT UR4, UR65, 0xffff, URZ, 0xc0, !UPT ;  /* 0x0000ffff41047892 */ /* 0x000fe2000f8ec0ff */
[----:B------:R-:W-:Y:S01]  /*4000*/  UMOV UR5, 0xffff ;  /* 0x0000ffff00057882 */ /* 0x000fe20000000000 */
[----:B------:R-:W-:Y:S02]  /*4010*/  UMOV UR6, 0x1 ;  /* 0x0000000100067882 */ /* 0x000fe40000000000 */
[----:B------:R-:W-:-:S04]  /*4020*/  USHF.R.U32.HI UR4, URZ, 0x5, UR4 ;  /* 0x00000005ff047899 */ /* 0x000fc80008011604 */
[----:B------:R-:W-:Y:S02]  /*4030*/  USHF.L.U32 UR5, UR5, UR4, URZ ;  /* 0x0000000405057299 */ /* 0x000fe400080006ff */
[----:B------:R-:W-:-:S04]  /*4040*/  USHF.L.U32 UR4, UR6, UR4, URZ ;  /* 0x0000000406047299 */ /* 0x000fc800080006ff */
[----:B-1----:R-:W-:-:S04]  /*4050*/  LOP3.LUT R0, R0, UR5, RZ, 0xc0, !PT ;  /* 0x0000000500007c12 */ /* 0x002fc8000f8ec0ff */
[----:B------:R-:W-:-:S13]  /*4060*/  ISETP.NE.AND P0, PT, R0, UR5, PT ;  /* 0x0000000500007c0c */ /* 0x000fda000bf05270 */
[----:B------:R-:W-:Y:S05]  /*4070*/  @P0 BRA `(.L_x_72) ;  /* 0x0000000000580947 */ /* 0x000fea0003800000 */
[----:B------:R-:W1:Y:S02]  /*4080*/  LDS R0, [UR8+0x18] ;  /* 0x00001808ff007984 */ /* 0x000e640008000800 */
[----:B-1----:R-:W-:-:S04]  /*4090*/  LOP3.LUT R0, R0, UR4, RZ, 0xc0, !PT ;  /* 0x0000000400007c12 */ /* 0x002fc8000f8ec0ff */
[----:B------:R-:W-:-:S13]  /*40a0*/  ISETP.NE.AND P0, PT, R0, UR4, PT ;  /* 0x0000000400007c0c */ /* 0x000fda000bf05270 */
[----:B------:R-:W-:Y:S05]  /*40b0*/  @P0 BRA `(.L_x_73) ;  /* 0x00000000003c0947 */ /* 0x000fea0003800000 */
[----:B------:R-:W1:Y:S01]  /*40c0*/  S2R R2, SR_LANEID ;  /* 0x0000000000027919 */ /* 0x000e620000000000 */
[----:B------:R-:W-:-:S06]  /*40d0*/  ULOP3.LUT UR5, URZ, UR5, URZ, 0x33, !UPT ;  /* 0x00000005ff057292 */ /* 0x000fcc000f8e33ff */
[----:B------:R-:W-:-:S04]  /*40e0*/  IMAD.U32 R0, RZ, RZ, UR5 ;  /* 0x00000005ff007e24 */ /* 0x000fc8000f8e00ff */
[----:B------:R2:W4:Y:S02]  /*40f0*/  REDUX UR7, R0 ;  /* 0x00000000000773c4 */ /* 0x0005240000000000 */
[----:B------:R1:W-:Y:S01]  /*4100*/  UTCATOMSWS.AND URZ, UR5 ;  /* 0x0000000500ff79e3 */ /* 0x0003e20008000000 */
[----:B--2---:R-:W-:Y:S01]  /*4110*/  LOP3.LUT R0, RZ, UR4, RZ, 0x33, !PT ;  /* 0x00000004ff007c12 */ /* 0x004fe2000f8e33ff */
[----:B------:R-:W-:Y:S02]  /*4120*/  VOTEU.ANY UR4, UPT, PT ;  /* 0x0000000000047886 */ /* 0x000fe400038e0100 */
[----:B------:R-:W-:Y:S02]  /*4130*/  UFLO.U32 UR4, UR4 ;  /* 0x00000004000472bd */ /* 0x000fe400080e0000 */
[----:B------:R-:W2:Y:S04]  /*4140*/  REDUX UR6, R0 ;  /* 0x00000000000673c4 */ /* 0x000ea80000000000 */
[----:B-1----:R-:W-:-:S02]  /*4150*/  ISETP.EQ.U32.AND P0, PT, R2, UR4, PT ;  /* 0x0000000402007c0c */ /* 0x002fc4000bf02070 */
[----:B----4-:R-:W-:-:S11]  /*4160*/  MOV R2, UR7 ;  /* 0x0000000700027c02 */ /* 0x010fd60008000f00 */
[----:B------:R1:W-:Y:S01]  /*4170*/  @P0 ATOMS.AND RZ, [UR8+0x14], R2 ;  /* 0x00001402ffff098c */ /* 0x0003e2000a800008 */
[----:B--2---:R-:W-:-:S05]  /*4180*/  IMAD.U32 R0, RZ, RZ, UR6 ;  /* 0x00000006ff007e24 */ /* 0x004fca000f8e00ff */
[----:B------:R1:W-:Y:S01]  /*4190*/  @P0 ATOMS.AND RZ, [UR8+0x18], R0 ;  /* 0x00001800ffff098c */ /* 0x0003e2000a800008 */
[----:B------:R-:W-:Y:S05]  /*41a0*/  BRA `(.L_x_74) ;  /* 0x0000000000147947 */ /* 0x000fea0003800000 */
.L_x_73:
[----:B------:R-:W-:Y:S02]  /*41b0*/  MOV R2, 0x41d0 ;  /* 0x000041d000027802 */ /* 0x000fe40000000f00 */
[----:B---3-5:R-:W-:Y:S05]  /*41c0*/  CALL.REL.NOINC `($__internal_0_$__cuda_sm10x_tcgen05_guardrail_trap_col_being_dealloced_not_returned_by_alloc) ;  /* 0x0000004000647944 */ /* 0x028fea0003c00000 */
[----:B------:R-:W-:Y:S05]  /*41d0*/  BRA `(.L_x_74) ;  /* 0x0000000000087947 */ /* 0x000fea0003800000 */
.L_x_72:
[----:B------:R-:W-:Y:S02]  /*41e0*/  MOV R2, 0x4200 ;  /* 0x0000420000027802 */ /* 0x000fe40000000f00 */
[----:B---3-5:R-:W-:Y:S05]  /*41f0*/  CALL.REL.NOINC `($__internal_2_$__cuda_sm10x_tcgen05_guardrail_trap_unallocated_columns_being_dealloced) ;  /* 0x0000004000707944 */ /* 0x028fea0003c00000 */
.L_x_74:
[----:B------:R-:W-:Y:S01]  /*4200*/  NOP ;  /* 0x0000000000007918 */ /* 0x000fe20000000000 */
[----:B------:R-:W-:Y:S05]  /*4210*/  EXIT ;  /* 0x000000000000794d */ /* 0x000fea0003800000 */
.L_x_56:
[----:B------:R-:W-:-:S09]  /*4220*/  UISETP.NE.OR UP0, UPT, UR22, 0x3, !UP3 ;  /* 0x000000031600788c */ /* 0x000fd2000df05670 */
[----:B------:R-:W-:Y:S05]  /*4230*/  BRA.U UP0, `(.L_x_75) ;  /* 0x0000000d00f07547 */ /* 0x000fea000b800000 */
[----:B------:R-:W1:Y:S01]  /*4240*/  LDCU UR33, c[0x0][0x370] ;  /* 0x00006e00ff2177ac */ /* 0x000e620008000800 */
[----:B------:R-:W2:Y:S01]  /*4250*/  LDC.64 R16, c[0x0][0x348] ;  /* 0x0000d200ff107b82 */ /* 0x000ea20000000a00 */
[----:B------:R-:W-:Y:S02]  /*4260*/  HFMA2 R13, -RZ, RZ, 0, 0 ;  /* 0x00000000ff0d7431 */ /* 0x000fe400000001ff */
[----:B------:R-:W-:Y:S01]  /*4270*/  IMAD.MOV.U32 R15, RZ, RZ, 0x1 ;  /* 0x00000001ff0f7424 */ /* 0x000fe200078e00ff */
[----:B------:R-:W1:Y:S01]  /*4280*/  LDCU.128 UR28, c[0x0][0xb10] ;  /* 0x00016200ff1c77ac */ /* 0x000e620008000c00 */
[----:B------:R-:W-:Y:S01]  /*4290*/  IMAD.MOV.U32 R14, RZ, RZ, RZ ;  /* 0x000000ffff0e7224 */ /* 0x000fe200078e00ff */
[----:B------:R-:W-:Y:S01]  /*42a0*/  MOV R7, 0x1000 ;  /* 0x0000100000077802 */ /* 0x000fe20000000f00 */
[----:B------:R-:W3:Y:S01]  /*42b0*/  LDCU UR32, c[0x0][0x374] ;  /* 0x00006e80ff2077ac */ /* 0x000ee20008000800 */
[----:B------:R-:W4:Y:S01]  /*42c0*/  LDC.64 R2, c[0x0][0x888] ;  /* 0x00022200ff027b82 */ /* 0x000f220000000a00 */
[----:B------:R-:W3:Y:S01]  /*42d0*/  LDCU UR15, c[0x0][0xb0c] ;  /* 0x00016180ff0f77ac */ /* 0x000ee20008000800 */
[----:B------:R-:W3:Y:S06]  /*42e0*/  LDCU UR38, c[0x0][0xb20] ;  /* 0x00016400ff2677ac */ /* 0x000eec0008000800 */
[----:B------:R-:W2:Y:S01]  /*42f0*/  LDC.64 R4, c[0x0][0x890] ;  /* 0x00022400ff047b82 */ /* 0x000ea20000000a00 */
[----:B------:R-:W3:Y:S01]  /*4300*/  LDCU UR4, c[0x0][0xb30] ;  /* 0x00016600ff0477ac */ /* 0x000ee20008000800 */
[----:B-1----:R-:W-:-:S02]  /*4310*/  UIMAD.WIDE.U32 UR6, UR33, UR28, URZ ;  /* 0x0000001c210672a5 */ /* 0x002fc4000f8e00ff */
[----:B---3--:R-:W-:Y:S01]  /*4320*/  UIMAD.WIDE.U32 UR8, UR32, UR31, URZ ;  /* 0x0000001f200872a5 */ /* 0x008fe2000f8e00ff */
[----:B------:R-:W-:Y:S01]  /*4330*/  UMOV UR24, 0x400 ;  /* 0x0000040000187882 */ /* 0x000fe20000000000 */
[----:B------:R-:W-:-:S03]  /*4340*/  UPLOP3.LUT UP3, UPT, UPT, UPT, UPT, 0x40, 0x4 ;  /* 0x000000000004789c */ /* 0x000fc60003f6e870 */
[----:B------:R-:W-:Y:S01]  /*4350*/  UMOV UR6, UR7 ;  /* 0x0000000700067c82 */ /* 0x000fe20008000000 */
[----:B------:R-:W-:Y:S01]  /*4360*/  UISETP.GE.AND UP0, UPT, UR42, 0x1, UPT ;  /* 0x000000012a00788c */ /* 0x000fe2000bf06270 */
[----:B------:R-:W-:Y:S01]  /*4370*/  UMOV UR34, UR9 ;  /* 0x0000000900227c82 */ /* 0x000fe20008000000 */
[----:B------:R-:W-:Y:S01]  /*4380*/  UISETP.NE.AND UP4, UPT, UR42, 0x1, UPT ;  /* 0x000000012a00788c */ /* 0x000fe2000bf85270 */
[----:B------:R-:W1:Y:S01]  /*4390*/  LDCU.64 UR16, c[0x0][0xb28] ;  /* 0x00016500ff1077ac */ /* 0x000e620008000a00 */
[----:B------:R-:W-:Y:S02]  /*43a0*/  ULEA UR24, UR54, UR24, 0x18 ;  /* 0x0000001836187291 */ /* 0x000fe4000f8ec0ff */
[----:B------:R-:W-:Y:S02]  /*43b0*/  UISETP.NE.AND UP6, UPT, UR15, 0x1, UPT ;  /* 0x000000010f00788c */ /* 0x000fe4000bfc5270 */
[----:B------:R-:W-:Y:S02]  /*43c0*/  UISETP.NE.AND UP5, UPT, UR30, 0x1, UPT ;  /* 0x000000011e00788c */ /* 0x000fe4000bfa5270 */
[----:B------:R-:W-:-:S02]  /*43d0*/  USHF.R.U32.HI UR35, URZ, UR29, UR6 ;  /* 0x0000001dff237299 */ /* 0x000fc40008011606 */
[----:B------:R-:W-:Y:S02]  /*43e0*/  USHF.R.U32.HI UR34, URZ, UR38, UR34 ;  /* 0x00000026ff227299 */ /* 0x000fe40008011622 */
[----:B------:R-:W-:Y:S01]  /*43f0*/  UISETP.NE.AND UP2, UPT, UR4, 0x1, UPT ;  /* 0x000000010400788c */ /* 0x000fe2000bf45270 */
[----:B------:R-:W-:-:S10]  /*4400*/  UMOV UR12, URZ ;  /* 0x000000ff000c7c82 */ /* 0x000fd40008000000 */
.L_x_84:
[C---:B------:R-:W-:Y:S02]  /*4410*/  LEA R12, R14.reuse, UR24, 0x3 ;  /* 0x000000180e0c7c11 */ /* 0x040fe4000f8e18ff */
[----:B------:R-:W-:Y:S02]  /*4420*/  SHF.L.U32 R0, R13, 0x1f, RZ ;  /* 0x0000001f0d007819 */ /* 0x000fe400000006ff */
[----:B------:R-:W-:Y:S02]  /*4430*/  LEA R8, R14, UR24, 0x4 ;  /* 0x000000180e087c11 */ /* 0x000fe4000f8e20ff */
[----:B---3--:R-:W3:Y:S02]  /*4440*/  SYNCS.PHASECHK.TRANS64.TRYWAIT P0, [R12+URZ+0x90], R0 ;  /* 0x000090000c0075a7 */ /* 0x008ee400080011ff */
[----:B---3--:R-:W-:Y:S05]  /*4450*/  @!P0 BRA `(.L_x_76) ;  /* 0x0000003800e48947 */ /* 0x008fea0003800000 */
.L_x_152:
[----:B------:R-:W1:Y:S01]  /*4460*/  LDS.128 R8, [R8+0x120] ;  /* 0x0001200008087984 */ /* 0x000e620000000c00 */
[----:B------:R-:W-:Y:S01]  /*4470*/  UISETP.GE.AND UP0, UPT, UR42, 0x1, UPT ;  /* 0x000000012a00788c */ /* 0x000fe2000bf06270 */
[----:B------:R-:W-:Y:S01]  /*4480*/  @!PT LDS RZ, [RZ] ;  /* 0x00000000fffff984 */ /* 0x000fe20000000800 */
[----:B------:R-:W-:Y:S01]  /*4490*/  @!PT LDS RZ, [RZ] ;  /* 0x00000000fffff984 */ /* 0x000fe20000000800 */
[----:B------:R-:W-:Y:S01]  /*44a0*/  @!PT LDS RZ, [RZ] ;  /* 0x00000000fffff984 */ /* 0x000fe20000000800 */
[----:B------:R-:W-:Y:S01]  /*44b0*/  @!PT LDS RZ, [RZ] ;  /* 0x00000000fffff984 */ /* 0x000fe20000000800 */
[----:B------:R2:W-:Y:S06]  /*44c0*/  MEMBAR.ALL.CTA ;  /* 0x0000000000007992 */ /* 0x0005ec0000008000 */
[----:B--2---:R-:W2:Y:S01]  /*44d0*/  FENCE.VIEW.ASYNC.S ;  /* 0x00000000000073c6 */ /* 0x004ea20000000000 */
[----:B-1----:R-:W-:Y:S11]  /*44e0*/  LOP3.LUT P0, RZ, R10, 0x1, RZ, 0xc0, !PT ;  /* 0x000000010aff7812 */ /* 0x002ff6000780c0ff */
[----:B------:R-:W-:Y:S02]  /*44f0*/  @!UPT UIADD3 URZ, UPT, UPT, URZ, URZ, URZ ;  /* 0x000000fffffff290 */ /* 0x000fe4000fffe0ff */
[----:B--2---:R-:W-:Y:S01]  /*4500*/  VOTEU.ANY UP1, P0 ;  /* 0x0000000000ff7886 */ /* 0x004fe20000020100 */
[----:B------:R-:W-:Y:S11]  /*4510*/  PLOP3.LUT P0, PT, PT, PT, UP1, 0x80, 0x8 ;  /* 0x000000000008781c */ /* 0x000ff60003f0f018 */
[----:B------:R-:W-:Y:S02]  /*4520*/  @!UPT UIADD3 URZ, UPT, UPT, URZ, URZ, URZ ;  /* 0x000000fffffff290 */ /* 0x000fe4000fffe0ff */
[----:B---3--:R-:W-:Y:S02]  /*4530*/  @P0 SHF.R.U32.HI R0, RZ, 0x10, R9 ;  /* 0x00000010ff000819 */ /* 0x008fe40000011609 */
[----:B------:R-:W-:Y:S02]  /*4540*/  @P0 MOV R6, R8 ;  /* 0x0000000800060202 */ /* 0x000fe40000000f00 */
[----:B------:R-:W-:Y:S01]  /*4550*/  @P0 R2UR UR4, R0 ;  /* 0x00000000000402ca */ /* 0x000fe200000e0000 */
[----:B------:R-:W-:Y:S01]  /*4560*/  VIADD R0, R12, 0xa0 ;  /* 0x000000a00c007836 */ /* 0x000fe20000000000 */
[----:B------:R-:W-:Y:S02]  /*4570*/  @P0 LOP3.LUT R8, R9, 0xffff, RZ, 0xc0, !PT ;  /* 0x0000ffff09080812 */ /* 0x000fe400078ec0ff */
[----:B------:R-:W-:Y:S02]  /*4580*/  @P0 R2UR UR6, R6 ;  /* 0x00000000060602ca */ /* 0x000fe400000e0000 */
[----:B------:R-:W-:Y:S02]  /*4590*/  PRMT R0, RZ, 0x654, R0 ;  /* 0x00000654ff007816 */ /* 0x000fe40000000000 */
[----:B------:R-:W-:Y:S02]  /*45a0*/  @P0 R2UR UR5, R8 ;  /* 0x00000000080502ca */ /* 0x000fe400000e0000 */
[----:B------:R1:W-:Y:S03]  /*45b0*/  SYNCS.ARRIVE.TRANS64.RED.A1T0 RZ, [R0+URZ], RZ ;  /* 0x000000ff00ff79a7 */ /* 0x0003e600081004ff */
[----:B------:R-:W-:Y:S04]  /*45c0*/  @UP1 UMOV UR27, UR4 ;  /* 0x00000004001b1c82 */ /* 0x000fe80008000000 */
[----:B------:R-:W-:Y:S04]  /*45d0*/  @UP1 UMOV UR14, UR6 ;  /* 0x00000006000e1c82 */ /* 0x000fe80008000000 */
[----:B------:R-:W-:Y:S01]  /*45e0*/  @UP1 UMOV UR13, UR5 ;  /* 0x00000005000d1c82 */ /* 0x000fe20008000000 */
[----:B------:R-:W-:Y:S05]  /*45f0*/  BRA.U !UP0, `(.L_x_77) ;  /* 0x0000000108a47547 */ /* 0x000fea000b800000 */
[----:B------:R-:W-:Y:S02]  /*4600*/  UIMAD.WIDE.U32 UR8, UR13, UR31, URZ ;  /* 0x0000001f0d0872a5 */ /* 0x000fe4000f8e00ff */
[----:B------:R-:W-:Y:S02]  /*4610*/  UIMAD.WIDE.U32 UR10, UR14, UR28, URZ ;  /* 0x0000001c0e0a72a5 */ /* 0x000fe4000f8e00ff */
[----:B------:R-:W-:Y:S02]  /*4620*/  USEL UR4, UR32, UR34, !UP5 ;  /* 0x0000002220047287 */ /* 0x000fe4000e800000 */
[----:B------:R-:W-:Y:S02]  /*4630*/  USEL UR7, UR33, UR35, !UP6 ;  /* 0x0000002321077287 */ /* 0x000fe4000f000000 */
[----:B------:R-:W-:Y:S02]  /*4640*/  UIMAD.WIDE.U32 UR18, UR4, UR16, URZ ;  /* 0x00000010041272a5 */ /* 0x000fe4000f8e00ff */
[----:B------:R-:W-:Y:S01]  /*4650*/  UIMAD.WIDE.U32 UR20, UR7, UR16, URZ ;  /* 0x00000010071472a5 */ /* 0x000fe2000f8e00ff */
[----:B------:R-:W-:Y:S02]  /*4660*/  UMOV UR5, UR9 ;  /* 0x0000000900057c82 */ /* 0x000fe40008000000 */
[----:B------:R-:W-:Y:S03]  /*4670*/  USHF.R.U32.HI UR6, URZ, UR38, UR5 ;  /* 0x00000026ff067299 */ /* 0x000fe60008011605 */
[----:B------:R-:W-:Y:S01]  /*4680*/  UMOV UR5, UR11 ;  /* 0x0000000b00057c82 */ /* 0x000fe20008000000 */
[----:B------:R-:W-:Y:S02]  /*4690*/  USEL UR6, UR13, UR6, !UP5 ;  /* 0x000000060d067287 */ /* 0x000fe4000e800000 */
[----:B------:R-:W-:Y:S02]  /*46a0*/  USHF.R.U32.HI UR8, URZ, UR29, UR5 ;  /* 0x0000001dff087299 */ /* 0x000fe40008011605 */
[----:B------:R-:W-:Y:S01]  /*46b0*/  UIMAD.WIDE.U32 UR10, UR6, UR16, URZ ;  /* 0x00000010060a72a5 */ /* 0x000fe2000f8e00ff */
[----:B------:R-:W-:Y:S02]  /*46c0*/  UMOV UR5, UR19 ;  /* 0x0000001300057c82 */ /* 0x000fe40008000000 */
[----:B------:R-:W-:Y:S03]  /*46d0*/  @UP4 USHF.R.U32.HI UR4, URZ, UR17, UR5 ;  /* 0x00000011ff044299 */ /* 0x000fe60008011605 */
[----:B------:R-:W-:Y:S01]  /*46e0*/  UMOV UR5, UR21 ;  /* 0x0000001500057c82 */ /* 0x000fe20008000000 */
[----:B------:R-:W-:Y:S02]  /*46f0*/  UIMAD UR4, UR42, UR4, URZ ;  /* 0x000000042a0472a4 */ /* 0x000fe4000f8e02ff */
[----:B------:R-:W-:Y:S02]  /*4700*/  @UP4 USHF.R.U32.HI UR7, URZ, UR17, UR5 ;  /* 0x00000011ff074299 */ /* 0x000fe40008011605 */
[----:B------:R-:W-:Y:S02]  /*4710*/  USEL UR5, UR14, UR8, !UP6 ;  /* 0x000000080e057287 */ /* 0x000fe4000f000000 */
[----:B------:R-:W-:Y:S02]  /*4720*/  UIMAD UR8, UR42, UR7, URZ ;  /* 0x000000072a0872a4 */ /* 0x000fe4000f8e02ff */
[----:B------:R-:W-:Y:S03]  /*4730*/  UISETP.GE.AND UP0, UPT, UR6, UR4, UPT ;  /* 0x000000040600728c */ /* 0x000fe6000bf06270 */
[----:B------:R-:W-:Y:S01]  /*4740*/  UMOV UR4, UR11 ;  /* 0x0000000b00047c82 */ /* 0x000fe20008000000 */
[----:B------:R-:W-:Y:S02]  /*4750*/  UISETP.GE.OR UP0, UPT, UR5, UR8, UP0 ;  /* 0x000000080500728c */ /* 0x000fe40008706670 */
[----:B------:R-:W-:Y:S02]  /*4760*/  USHF.R.U32.HI UR4, URZ, UR17, UR4 ;  /* 0x00000011ff047299 */ /* 0x000fe40008011604 */
[----:B------:R-:W-:Y:S02]  /*4770*/  UIMAD.WIDE.U32 UR8, UR5, UR16, URZ ;  /* 0x00000010050872a5 */ /* 0x000fe4000f8e00ff */
[----:B------:R-:W-:Y:S04]  /*4780*/  USEL UR10, UR6, UR4, !UP4 ;  /* 0x00000004060a7287 */ /* 0x000fe8000e000000 */
[----:B------:R-:W-:Y:S01]  /*4790*/  UIADD3 UR11, UPT, UPT, -UR10, URZ, URZ ;  /* 0x000000ff0a0b7290 */ /* 0x000fe2000fffe1ff */
[----:B------:R-:W-:Y:S02]  /*47a0*/  @!UP0 UMOV UR4, UR9 ;  /* 0x0000000900048c82 */ /* 0x000fe40008000000 */
[----:B------:R-:W-:Y:S02]  /*47b0*/  @!UP0 USHF.R.U32.HI UR4, URZ, UR17, UR4 ;  /* 0x00000011ff048299 */ /* 0x000fe40008011604 */
[----:B------:R-:W-:Y:S02]  /*47c0*/  UIMAD UR8, UR42, UR11, UR6 ;  /* 0x0000000b2a0872a4 */ /* 0x000fe4000f8e0206 */
[----:B------:R-:W-:Y:S04]  /*47d0*/  @!UP0 USEL UR4, UR5, UR4, !UP4 ;  /* 0x0000000405048287 */ /* 0x000fe8000e000000 */
[----:B------:R-:W-:Y:S02]  /*47e0*/  @!UP0 UIMAD UR8, UR7, UR8, UR4 ;  /* 0x00000008070882a4 */ /* 0x000fe4000f8e0204 */
[----:B------:R-:W-:Y:S02]  /*47f0*/  @!UP0 UIADD3 UR9, UPT, UPT, UR10, -UR4, URZ ;  /* 0x800000040a098290 */ /* 0x000fe4000fffe0ff */
[----:B------:R-:W-:Y:S02]  /*4800*/  UIADD3 UR4, UPT, UPT, -UR5, URZ, URZ ;  /* 0x000000ff05047290 */ /* 0x000fe4000fffe1ff */
[----:B------:R-:W-:Y:S02]  /*4810*/  UIADD3 UR7, UPT, UPT, -UR6, URZ, URZ ;  /* 0x000000ff06077290 */ /* 0x000fe4000fffe1ff */
[----:B------:R-:W-:Y:S02]  /*4820*/  @!UP0 UIMAD UR6, UR9, UR42, UR5 ;  /* 0x0000002a090682a4 */ /* 0x000fe4000f8e0205 */
[----:B------:R-:W-:Y:S02]  /*4830*/  UIMAD UR14, UR15, UR4, UR14 ;  /* 0x000000040f0e72a4 */ /* 0x000fe4000f8e020e */
[----:B------:R-:W-:Y:S01]  /*4840*/  UIMAD UR13, UR30, UR7, UR13 ;  /* 0x000000071e0d72a4 */ /* 0x000fe2000f8e020d */
[----:B------:R-:W-:Y:S02]  /*4850*/  @!UP0 UMOV UR5, UR8 ;  /* 0x0000000800058c82 */ /* 0x000fe40008000000 */
[----:B------:R-:W-:Y:S02]  /*4860*/  UIMAD UR14, UR5, UR15, UR14 ;  /* 0x0000000f050e72a4 */ /* 0x000fe4000f8e020e */
[----:B------:R-:W-:Y:S11]  /*4870*/  UIMAD UR13, UR6, UR30, UR13 ;  /* 0x0000001e060d72a4 */ /* 0x000ff6000f8e020d */
[----:B------:R-:W-:Y:S01]  /*4880*/  @!UPT UIADD3 URZ, UPT, UPT, URZ, URZ, URZ ;  /* 0x000000fffffff290 */ /* 0x000fe2000fffe0ff */
.L_x_77:
[----:B------:R-:W2:Y:S01]  /*4890*/  @!UP2 LDCU.128 UR20, c[0x0][0xb10] ;  /* 0x00016200ff14a7ac */ /* 0x000ea20008000c00 */
[C---:B------:R-:W-:Y:S02]  /*48a0*/  ISETP.NE.U32.AND P1, PT, R4.reuse, RZ, PT ;  /* 0x000000ff0400720c */ /* 0x040fe40003f25070 */
[----:B------:R-:W-:Y:S02]  /*48b0*/  ISETP.NE.U32.AND P0, PT, R4, RZ, PT ;  /* 0x000000ff0400720c */ /* 0x000fe40003f05070 */
[C---:B------:R-:W-:Y:S02]  /*48c0*/  ISETP.NE.AND.EX P1, PT, R5.reuse, RZ, PT, P1 ;  /* 0x000000ff0500720c */ /* 0x040fe40003f25310 */
[----:B------:R-:W-:Y:S01]  /*48d0*/  ISETP.NE.AND.EX P0, PT, R5, RZ, PT, P0 ;  /* 0x000000ff0500720c */ /* 0x000fe20003f05300 */
[----:B------:R-:W3:Y:S01]  /*48e0*/  @!UP2 LDCU UR5, c[0x0][0xb0c] ;  /* 0x00016180ff05a7ac */ /* 0x000ee20008000800 */
[----:B------:R-:W-:Y:S02]  /*48f0*/  USHF.L.U32 UR11, UR25, 0x6, URZ ;  /* 0x00000006190b7899 */ /* 0x000fe400080006ff */
[----:B------:R-:W-:Y:S02]  /*4900*/  USHF.L.U32 UR10, UR26, 0x6, URZ ;  /* 0x000000061a0a7899 */ /* 0x000fe400080006ff */
[----:B--2---:R-:W-:Y:S07]  /*4910*/  UIMAD.WIDE.U32 UR6, UR14, UR20, URZ ;  /* 0x000000140e0672a5 */ /* 0x004fee000f8e00ff */
[----:B------:R-:W-:Y:S01]  /*4920*/  @!UP2 UMOV UR4, UR7 ;  /* 0x000000070004ac82 */ /* 0x000fe20008000000 */
[----:B---3--:R-:W-:Y:S02]  /*4930*/  @!UP2 UISETP.NE.AND UP0, UPT, UR5, 0x1, UPT ;  /* 0x000000010500a88c */ /* 0x008fe4000bf05270 */
[----:B------:R-:W-:Y:S02]  /*4940*/  @!UP2 USHF.R.U32.HI UR4, URZ, UR21, UR4 ;  /* 0x00000015ff04a299 */ /* 0x000fe40008011604 */
[----:B------:R-:W-:Y:S02]  /*4950*/  UIMAD.WIDE.U32 UR6, UR13, UR23, URZ ;  /* 0x000000170d0672a5 */ /* 0x000fe4000f8e00ff */
[----:B------:R-:W-:Y:S02]  /*4960*/  @!UP2 USEL UR8, UR14, UR4, !UP0 ;  /* 0x000000040e08a287 */ /* 0x000fe4000c000000 */
[----:B------:R-:W-:Y:S03]  /*4970*/  @!UP2 UISETP.NE.AND UP0, UPT, UR22, 0x1, UPT ;  /* 0x000000011600a88c */ /* 0x000fe6000bf05270 */
[----:B------:R-:W-:Y:S02]  /*4980*/  @!UP2 UMOV UR6, UR7 ;  /* 0x000000070006ac82 */ /* 0x000fe40008000000 */
[----:B------:R-:W2:Y:S02]  /*4990*/  @!UP2 LDCU UR4, c[0x0][0xb20] ;  /* 0x00016400ff04a7ac */ /* 0x000ea40008000800 */
[----:B--2---:R-:W-:Y:S04]  /*49a0*/  @!UP2 USHF.R.U32.HI UR6, URZ, UR4, UR6 ;  /* 0x00000004ff06a299 */ /* 0x004fe80008011606 */
[----:B------:R-:W-:Y:S04]  /*49b0*/  @!UP2 USEL UR6, UR13, UR6, !UP0 ;  /* 0x000000060d06a287 */ /* 0x000fe8000c000000 */
[----:B------:R-:W-:Y:S02]  /*49c0*/  @!UP2 UIADD3 UR4, UPT, UPT, -UR8, UR6, URZ ;  /* 0x000000060804a290 */ /* 0x000fe4000fffe1ff */
[----:B------:R-:W-:Y:S02]  /*49d0*/  @!UP2 UIADD3 UR6, UPT, UPT, UR8, -UR6, URZ ;  /* 0x800000060806a290 */ /* 0x000fe4000fffe0ff */
[----:B------:R-:W-:Y:S02]  /*49e0*/  @!UP2 UIMAD UR14, UR4, UR5, UR14 ;  /* 0x00000005040ea2a4 */ /* 0x000fe4000f8e020e */
[----:B------:R-:W-:Y:S01]  /*49f0*/  @!UP2 UIMAD UR13, UR6, UR22, UR13 ;  /* 0x00000016060da2a4 */ /* 0x000fe2000f8e020d */
[----:B------:R-:W-:Y:S11]  /*4a00*/  BRA.U UP3, `(.L_x_78) ;  /* 0x0000000103107547 */ /* 0x000ff6000b800000 */
[----:B------:R-:W-:Y:S04]  /*4a10*/  MOV R6, UR37 ;  /* 0x0000002500067c02 */ /* 0x000fe80008000f00 */
[----:B------:R-:W-:Y:S04]  /*4a20*/  SHF.L.U32 R6, R6, 0x1f, RZ ;  /* 0x0000001f06067819 */ /* 0x000fe800000006ff */
[----:B------:R-:W2:Y:S02]  /*4a30*/  SYNCS.PHASECHK.TRANS64.TRYWAIT P2, [UR24+0x88], R6 ;  /* 0x00008806ff0075a7 */ /* 0x000ea40008041118 */
[----:B--2---:R-:W-:Y:S05]  /*4a40*/  @!P2 BRA `(.L_x_79) ;  /* 0x00000034007ca947 */ /* 0x004fea0003800000 */
.L_x_78:
[----:B------:R-:W-:Y:S05]  /*4a50*/  @!P1 BRA `(.L_x_80) ;  /* 0x0000000000309947 */ /* 0x000fea0003800000 */
[----:B----4-:R-:W-:Y:S01]  /*4a60*/  ISETP.NE.U32.AND P1, PT, R2, RZ, PT ;  /* 0x000000ff0200720c */ /* 0x010fe20003f25070 */
[----:B------:R-:W2:Y:S01]  /*4a70*/  LDCU.64 UR4, c[0x0][0x358] ;  /* 0x00006b00ff0477ac */ /* 0x000ea20008000a00 */
[----:B------:R-:W-:Y:S02]  /*4a80*/  IMAD.MOV.U32 R45, RZ, RZ, 0x1 ;  /* 0x00000001ff2d7424 */ /* 0x000fe400078e00ff */
[----:B------:R-:W-:Y:S11]  /*4a90*/  ISETP.NE.AND.EX P1, PT, R3, RZ, PT, P1 ;  /* 0x000000ff0300720c */ /* 0x000ff60003f25310 */
[----:B------:R-:W-:Y:S02]  /*4aa0*/  @!UPT UIADD3 URZ, UPT, UPT, URZ, URZ, URZ ;  /* 0x000000fffffff290 */ /* 0x000fe4000fffe0ff */
[----:B------:R-:W3:Y:S01]  /*4ab0*/  @P1 LDC.64 R8, c[0x0][0x888] ;  /* 0x00022200ff081b82 */ /* 0x000ee20000000a00 */
[----:B-1----:R-:W-:Y:S04]  /*4ac0*/  @P1 IMAD R0, R4, UR36, RZ ;  /* 0x0000002404001c24 */ /* 0x002fe8000f8e02ff */
[----:B---3--:R-:W-:Y:S04]  /*4ad0*/  @P1 IMAD.WIDE R8, R0, 0x4, R8 ;  /* 0x0000000400081825 */ /* 0x008fe800078e0208 */
[----:B------:R-:W-:Y:S01]  /*4ae0*/  HFMA2 R0, -RZ, RZ, 0, 5.9604644775390625e-08 ;  /* 0x00000001ff007431 */ /* 0x000fe200000001ff */
[----:B--2--5:R2:W5:Y:S04]  /*4af0*/  @P1 LDG.E R26, desc[UR4][R8.64] ;  /* 0x00000004081a1981 */ /* 0x024568000c1e1900 */
[----:B------:R-:W-:Y:S01]  /*4b00*/  @!P1 PRMT R45, R0, 0x7610, R45 ;  /* 0x00007610002d9816 */ /* 0x000fe2000000002d */
[----:B--2---:R-:W3:Y:S06]  /*4b10*/  @!P1 LDC R26, c[0x0][0x880] ;  /* 0x00022000ff1a9b82 */ /* 0x004eec0000000800 */
.L_x_80:
[----:B---3-5:R-:W-:Y:S01]  /*4b20*/  @!P0 FSETP.EQ.AND P1, PT, R26, RZ, PT ;  /* 0x000000ff1a00820b */ /* 0x028fe20003f22000 */
[----:B------:R-:W-:Y:S01]  /*4b30*/  @!UPT UIADD3 URZ, UPT, UPT, URZ, URZ, URZ ;  /* 0x000000fffffff290 */ /* 0x000fe2000fffe0ff */
[----:B------:R-:W-:Y:S11]  /*4b40*/  @!P0 BRA `(.L_x_81) ;  /* 0x0000000000188947 */ /* 0x000ff60003800000 */
[----:B------:R-:W-:Y:S02]  /*4b50*/  LOP3.LUT P0, RZ, R45, 0xff, RZ, 0xc0, !PT ;  /* 0x000000ff2dff7812 */ /* 0x000fe4000780c0ff */
[----:B----4-:R-:W-:Y:S04]  /*4b60*/  ISETP.NE.U32.AND P1, PT, R2, RZ, PT ;  /* 0x000000ff0200720c */ /* 0x010fe80003f25070 */
[----:B------:R-:W-:Y:S04]  /*4b70*/  ISETP.NE.AND.EX P1, PT, R3, RZ, PT, P1 ;  /* 0x000000ff0300720c */ /* 0x000fe80003f25310 */
[----:B------:R-:W-:Y:S03]  /*4b80*/  PLOP3.LUT P1, PT, P1, PT, PT, 0x8, 0x80 ;  /* 0x000000000080781c */ /* 0x000fe60000f2e170 */
[----:B------:R-:W-:Y:S11]  /*4b90*/  @P0 FSETP.EQ.AND P1, PT, R26, RZ, PT ;  /* 0x000000ff1a00020b */ /* 0x000ff60003f22000 */
[----:B------:R-:W-:Y:S02]  /*4ba0*/  @!UPT UIADD3 URZ, UPT, UPT, URZ, URZ, URZ ;  /* 0x000000fffffff290 */ /* 0x000fe4000fffe0ff */
.L_x_81:
[----:B------:R-:W-:Y:S01]  /*4bb0*/  ULEA UR4, UR12, UR24, 0x3 ;  /* 0x000000180c047291 */ /* 0x000fe2000f8e18ff */
[----:B------:R-:W-:Y:S02]  /*4bc0*/  SHF.L.U32 R9, R15, 0x1f, RZ ;  /* 0x0000001f0f097819 */ /* 0x000fe400000006ff */
[----:B------:R-:W-:Y:S04]  /*4bd0*/  ELECT P0, URZ, PT ;  /* 0x0000000000ff782f */ /* 0x000fe80003800000 */
[----:B------:R-:W-:Y:S02]  /*4be0*/  PLOP3.LUT P1, PT, P1, P0, PT, 0xf2, 0x2f ;  /* 0x00000000002f781c */ /* 0x000fe40000f21e72 */
[----:B------:R-:W2:Y:S11]  /*4bf0*/  SYNCS.PHASECHK.TRANS64.TRYWAIT P2, [UR4+0x68], R9 ;  /* 0x00006809ff0075a7 */ /* 0x000eb60008041104 */
[----:B------:R-:W-:Y:S05]  /*4c00*/  @!P1 IADD3 R8, P0, PT, R16, 0x580, RZ ;  /* 0x0000058010089810 */ /* 0x000fea0007f1e0ff */
[----:B-1----:R-:W-:Y:S01]  /*4c10*/  @!P1 IMAD.X R6, RZ, RZ, R17, P0 ;  /* 0x000000ffff069224 */ /* 0x002fe200000e0611 */
[----:B--2---:R-:W-:Y:S07]  /*4c20*/  @!P2 BRA `(.L_x_82) ;  /* 0x00000034001ca947 */ /* 0x004fee0003800000 */
.L_x_155:
[----:B------:R-:W-:Y:S01]  /*4c30*/  @!P1 R2UR UR7, R6 ;  /* 0x00000000060792ca */ /* 0x000fe200000e0000 */
[----:B------:R-:W-:Y:S01]  /*4c40*/  UIADD3 UR5, UPT, UPT, UR12, 0x1, URZ ;  /* 0x000000010c057890 */ /* 0x000fe2000fffe0ff */
[----:B------:R-:W-:Y:S01]  /*4c50*/  @!P1 R2UR UR6, R8 ;  /* 0x00000000080692ca */ /* 0x000fe200000e0000 */
[----:B------:R-:W-:Y:S01]  /*4c60*/  UIADD3 UR9, UPT, UPT, UR4, 0x50, URZ ;  /* 0x0000005004097890 */ /* 0x000fe2000fffe0ff */
[----:B------:R-:W-:Y:S01]  /*4c70*/  @!P1 IMAD.MOV.U32 R6, RZ, RZ, 0x1000 ;  /* 0x00001000ff069424 */ /* 0x000fe200078e00ff */
[----:B------:R-:W-:Y:S01]  /*4c80*/  UISETP.NE.AND UP0, UPT, UR5, 0x3, UPT ;  /* 0x000000030500788c */ /* 0x000fe2000bf05270 */
[----:B------:R-:W-:Y:S01]  /*4c90*/  VIADD R14, R14, 0x1 ;  /* 0x000000010e0e7836 */ /* 0x000fe20000000000 */
[----:B------:R-:W-:Y:S01]  /*4ca0*/  UMOV UR22, 0x0 ;  /* 0x0000000000167882 */ /* 0x000fe20000000000 */
[----:B------:R-:W-:Y:S01]  /*4cb0*/  UMOV UR23, 0x10000000 ;  /* 0x1000000000177882 */ /* 0x000fe20000000000 */
[----:B------:R-:W-:Y:S04]  /*4cc0*/  UPRMT UR20, UR54, 0x654, UR9 ;  /* 0x0000065436147896 */ /* 0x000fe80008000009 */
[----:B-1----:R-:W-:Y:S01]  /*4cd0*/  IMAD.U32 R9, RZ, RZ, UR7 ;  /* 0x00000007ff097e24 */ /* 0x002fe2000f8e00ff */
[----:B------:R-:W-:Y:S01]  /*4ce0*/  USEL UR7, URZ, 0x1, UP0 ;  /* 0x00000001ff077887 */ /* 0x000fe20008000000 */
[----:B------:R-:W-:Y:S01]  /*4cf0*/  IMAD.U32 R8, RZ, RZ, UR6 ;  /* 0x00000006ff087e24 */ /* 0x000fe2000f8e00ff */
[----:B------:R-:W-:Y:S02]  /*4d00*/  USEL UR6, UR5, URZ, UP0 ;  /* 0x000000ff05067287 */ /* 0x000fe40008000000 */
[----:B------:R-:W-:Y:S01]  /*4d10*/  VOTEU.ALL UP0, P1 ;  /* 0x0000000000ff7886 */ /* 0x000fe20000800000 */
[----:B------:R-:W-:Y:S02]  /*4d20*/  @!P1 R2UR UR19, R9 ;  /* 0x00000000091392ca */ /* 0x000fe400000e0000 */
[----:B------:R-:W-:Y:S02]  /*4d30*/  @!P1 R2UR UR18, R8 ;  /* 0x00000000081292ca */ /* 0x000fe400000e0000 */
[----:B------:R-:W-:Y:S01]  /*4d40*/  @!UP0 ULEA UR5, UR12, UR24, 0xc ;  /* 0x000000180c058291 */ /* 0x000fe2000f8e60ff */
[----:B------:R-:W-:Y:S02]  /*4d50*/  LOP3.LUT R15, R15, UR7, RZ, 0x3c, !PT ;  /* 0x000000070f0f7c12 */ /* 0x000fe4000f8e3cff */
[----:B------:R-:W-:Y:S01]  /*4d60*/  UMOV UR12, UR36 ;  /* 0x00000024000c7c82 */ /* 0x000fe20008000000 */
[----:B------:R-:W-:Y:S01]  /*4d70*/  @!UP0 UIADD3 UR8, UPT, UPT, UR5, 0x200, URZ ;  /* 0x0000020005088890 */ /* 0x000fe2000fffe0ff */
[----:B------:R-:W-:Y:S01]  /*4d80*/  SHF.L.U32 R0, R15, 0x1f, RZ ;  /* 0x0000001f0f007819 */ /* 0x000fe200000006ff */
[----:B------:R-:W-:Y:S01]  /*4d90*/  VOTEU.ALL UP0, P1 ;  /* 0x0000000000ff7886 */ /* 0x000fe20000800000 */
[----:B------:R-:W-:Y:S06]  /*4da0*/  ULEA UR5, UR6, UR24, 0x3 ;  /* 0x0000001806057291 */ /* 0x000fec000f8e18ff */
[----:B------:R1:W-:Y:S01]  /*4db0*/  @!UP0 UTMALDG.3D [UR8], [UR18], desc[UR22] ;  /* 0x00001608120085b4 */ /* 0x0003e20008011000 */
[----:B------:R1:W-:Y:S01]  /*4dc0*/  @!P1 SYNCS.ARRIVE.TRANS64.RED.A0TR RZ, [UR4+0x50], R6 ;  /* 0x00005006ffff99a7 */ /* 0x0003e20008300404 */
[----:B------:R-:W-:Y:S01]  /*4dd0*/  SYNCS.ARRIVE.TRANS64.RED.A1T0 RZ, [UR20], RZ ;  /* 0x000000ffffff79a7 */ /* 0x000fe20008100414 */
[----:B------:R-:W2:Y:S02]  /*4de0*/  SYNCS.PHASECHK.TRANS64.TRYWAIT P0, [UR5+0x68], R0 ;  /* 0x00006800ff0075a7 */ /* 0x000ea40008001105 */
[----:B-12---:R-:W-:Y:S05]  /*4df0*/  @!P0 BRA `(.L_x_83) ;  /* 0x0000003000c08947 */ /* 0x006fea0003800000 */
.L_x_157:
[----:B------:R-:W-:Y:S01]  /*4e00*/  UIADD3 UR9, UPT, UPT, UR5, 0x50, URZ ;  /* 0x0000005005097890 */ /* 0x000fe2000fffe0ff */
[----:B-1----:R-:W-:Y:S01]  /*4e10*/  @!P1 IADD3 R6, P0, PT, R16, 0x580, RZ ;  /* 0x0000058010069810 */ /* 0x002fe20007f1e0ff */
[----:B------:R-:W-:Y:S01]  /*4e20*/  UPLOP3.LUT UP3, UPT, UPT, UPT, UPT, 0x80, 0x8 ;  /* 0x000000000008789c */ /* 0x000fe20003f6f070 */
[----:B------:R-:W-:Y:S01]  /*4e30*/  R2UR UR23, R47 ;  /* 0x000000002f1772ca */ /* 0x000fe200000e0000 */
[----:B------:R-:W-:Y:S01]  /*4e40*/  UMOV UR20, 0x0 ;  /* 0x0000000000147882 */ /* 0x000fe20000000000 */
[----:B------:R-:W-:Y:S01]  /*4e50*/  @!P1 R2UR UR7, R6 ;  /* 0x00000000060792ca */ /* 0x000fe200000e0000 */
[----:B------:R-:W-:Y:S01]  /*4e60*/  @!P1 IMAD.X R0, RZ, RZ, R17, P0 ;  /* 0x000000ffff009224 */ /* 0x000fe200000e0611 */
[----:B------:R-:W-:Y:S01]  /*4e70*/  UMOV UR21, 0x10000000 ;  /* 0x1000000000157882 */ /* 0x000fe20000000000 */
[----:B------:R-:W-:Y:S01]  /*4e80*/  UMOV UR12, UR36 ;  /* 0x00000024000c7c82 */ /* 0x000fe20008000000 */
[----:B------:R-:W-:Y:S01]  /*4e90*/  VOTEU.ALL UP0, P1 ;  /* 0x0000000000ff7886 */ /* 0x000fe20000800000 */
[----:B------:R-:W-:Y:S01]  /*4ea0*/  R2UR UR22, R48 ;  /* 0x00000000301672ca */ /* 0x000fe200000e0000 */
[----:B------:R-:W-:Y:S01]  /*4eb0*/  UMOV UR36, UR27 ;  /* 0x0000001b00247c82 */ /* 0x000fe20008000000 */
[----:B------:R-:W-:Y:S02]  /*4ec0*/  @!P1 R2UR UR4, R0 ;  /* 0x00000000000492ca */ /* 0x000fe400000e0000 */
[----:B------:R-:W-:Y:S01]  /*4ed0*/  @!UP0 UIADD3 UR10, UPT, UPT, UR10, 0x20, URZ ;  /* 0x000000200a0a8890 */ /* 0x000fe2000fffe0ff */
[C---:B------:R-:W-:Y:S01]  /*4ee0*/  ISETP.NE.AND P0, PT, R14.reuse, 0x2, PT ;  /* 0x000000020e00780c */ /* 0x040fe20003f05270 */
[----:B------:R-:W-:Y:S02]  /*4ef0*/  UIADD3 UR26, UPT, UPT, UR13, UR23, URZ ;  /* 0x000000170d1a7290 */ /* 0x000fe4000fffe0ff */
[----:B------:R-:W-:Y:S01]  /*4f00*/  IMAD.U32 R8, RZ, RZ, UR7 ;  /* 0x00000007ff087e24 */ /* 0x000fe2000f8e00ff */
[----:B------:R-:W-:Y:S02]  /*4f10*/  SEL R0, RZ, 0x1, P0 ;  /* 0x00000001ff007807 */ /* 0x000fe40000000000 */
[----:B------:R-:W-:Y:S02]  /*4f20*/  SEL R14, R14, RZ, P0 ;  /* 0x000000ff0e0e7207 */ /* 0x000fe40000000000 */
[----:B------:R-:W-:Y:S01]  /*4f30*/  @!P1 R2UR UR18, R8 ;  /* 0x00000000081292ca */ /* 0x000fe200000e0000 */
[----:B------:R-:W-:Y:S01]  /*4f40*/  UIADD3 UR25, UPT, UPT, UR14, UR22, URZ ;  /* 0x000000160e197290 */ /* 0x000fe2000fffe0ff */
[----:B------:R-:W-:Y:S01]  /*4f50*/  IMAD.U32 R9, RZ, RZ, UR4 ;  /* 0x00000004ff097e24 */ /* 0x000fe2000f8e00ff */
[----:B------:R-:W-:Y:S01]  /*4f60*/  @!UP0 ULEA UR4, UR6, UR24, 0xc ;  /* 0x0000001806048291 */ /* 0x000fe2000f8e60ff */
[----:B------:R-:W-:Y:S03]  /*4f70*/  LOP3.LUT R13, R13, R0, RZ, 0x3c, !PT ;  /* 0x000000000d0d7212 */ /* 0x000fe600078e3cff */
[----:B------:R-:W-:Y:S01]  /*4f80*/  @!P1 R2UR UR19, R9 ;  /* 0x00000000091392ca */ /* 0x000fe200000e0000 */
[----:B------:R-:W-:Y:S01]  /*4f90*/  @!UP0 UIADD3 UR8, UPT, UPT, UR4, 0x200, URZ ;  /* 0x0000020004088890 */ /* 0x000fe2000fffe0ff */
[----:B------:R-:W-:Y:S01]  /*4fa0*/  VOTEU.ALL UP0, P1 ;  /* 0x0000000000ff7886 */ /* 0x000fe20000800000 */
[----:B------:R-:W-:Y:S10]  /*4fb0*/  UPRMT UR4, UR54, 0x654, UR9 ;  /* 0x0000065436047896 */ /* 0x000ff40008000009 */
[----:B------:R1:W-:Y:S01]  /*4fc0*/  @!UP0 UTMALDG.3D [UR8], [UR18], desc[UR20] ;  /* 0x00001408120085b4 */ /* 0x0003e20008011000 */
[----:B------:R3:W-:Y:S01]  /*4fd0*/  @!P1 SYNCS.ARRIVE.TRANS64.RED.A0TR RZ, [UR5+0x50], R7 ;  /* 0x00005007ffff99a7 */ /* 0x0007e20008300405 */
[----:B------:R-:W-:Y:S01]  /*4fe0*/  SYNCS.ARRIVE.TRANS64.RED.A1T0 RZ, [UR4], RZ ;  /* 0x000000ffffff79a7 */ /* 0x000fe20008100404 */
[----:B------:R-:W-:Y:S04]  /*4ff0*/  UIADD3 UR4, UPT, UPT, UR6, 0x1, URZ ;  /* 0x0000000106047890 */ /* 0x000fe8000fffe0ff */
[----:B------:R-:W-:Y:S04]  /*5000*/  UISETP.NE.AND UP0, UPT, UR4, 0x3, UPT ;  /* 0x000000030400788c */ /* 0x000fe8000bf05270 */
[----:B------:R-:W-:Y:S06]  /*5010*/  USEL UR5, URZ, 0x1, UP0 ;  /* 0x00000001ff057887 */ /* 0x000fec0008000000 */
[----:B------:R-:W-:Y:S01]  /*5020*/  LOP3.LUT R15, R15, UR5, RZ, 0x3c, !PT ;  /* 0x000000050f0f7c12 */ /* 0x000fe2000f8e3cff */
[----:B-1----:R-:W-:Y:S01]  /*5030*/  USEL UR12, UR4, URZ, UP0 ;  /* 0x000000ff040c7287 */ /* 0x002fe20008000000 */
[----:B------:R-:W-:Y:S11]  /*5040*/  BRA.U UP1, `(.L_x_84) ;  /* 0xfffffff101f07547 */ /* 0x000ff6000b83ffff */
[----:B------:R-:W-:Y:S01]  /*5050*/  UIADD3 UR24, UPT, UPT, UR24, 0x68, URZ ;  /* 0x0000006818187890 */ /* 0x000fe2000fffe0ff */
[----:B----4-:R-:W-:-:S03]  /*5060*/  SHF.L.U32 R2, R15, 0x1f, RZ ;  /* 0x0000001f0f027819 */ /* 0x010fc600000006ff */
[----:B------:R-:W-:-:S09]  /*5070*/  ULEA UR4, UR12, UR24, 0x3 ;  /* 0x000000180c047291 */ /* 0x000fd2000f8e18ff */
[----:B------:R-:W1:Y:S02]  /*5080*/  SYNCS.PHASECHK.TRANS64.TRYWAIT P0, [UR4], R2 ;  /* 0x00000002ff0075a7 */ /* 0x000e640008001104 */
[----:B-1----:R-:W-:Y:S05]  /*5090*/  @!P0 BRA `(.L_x_85) ;  /* 0x0000003000308947 */ /* 0x002fea0003800000 */
.L_x_159:
        /* <DEDUP_REMOVED lines=9> */
.L_x_161:
[----:B------:R-:W-:-:S04]  /*5130*/  UIADD3 UR4, UPT, UPT, UR4, 0x1, URZ ;  /* 0x0000000104047890 */ /* 0x000fc8000fffe0ff */
[----:B------:R-:W-:-:S04]  /*5140*/  UISETP.NE.AND UP0, UPT, UR4, 0x3, UPT ;  /* 0x000000030400788c */ /* 0x000fc8000bf05270 */
[----:B------:R-:W-:Y:S02]  /*5150*/  USEL UR5, URZ, 0x1, UP0 ;  /* 0x00000001ff057887 */ /* 0x000fe40008000000 */
[----:B------:R-:W-:-:S04]  /*5160*/  USEL UR4, UR4, URZ, UP0 ;  /* 0x000000ff04047287 */ /* 0x000fc80008000000 */
[----:B------:R-:W-:Y:S01]  /*5170*/  ULEA UR4, UR4, UR24, 0x3 ;  /* 0x0000001804047291 */ /* 0x000fe2000f8e18ff */
[----:B-1----:R-:W-:-:S04]  /*5180*/  LOP3.LUT R2, R15, UR5, RZ, 0x3c, !PT ;  /* 0x000000050f027c12 */ /* 0x002fc8000f8e3cff */
[----:B------:R-:W-:Y:S01]  /*5190*/  SHF.L.U32 R2, R2, 0x1f, RZ ;  /* 0x0000001f02027819 */ /* 0x000fe200000006ff */
[----:B------:R-:W-:-:S07]  /*51a0*/  IMAD.U32 R0, RZ, RZ, UR4 ;  /* 0x00000004ff007e24 */ /* 0x000fce000f8e00ff */
.L_x_87:
[----:B-1----:R1:W2:Y:S02]  /*51b0*/  SYNCS.PHASECHK.TRANS64.TRYWAIT P0, [R0+URZ], R2 ;  /* 0x00000002000075a7 */ /* 0x0022a400080011ff */
[----:B--2---:R-:W-:Y:S05]  /*51c0*/  @!P0 NANOSLEEP.SYNCS 0x989680 ;  /* 0x009896800000895d */ /* 0x004fea0003900000 */
[----:B------:R-:W2:Y:S02]  /*51d0*/  @!P0 SYNCS.PHASECHK.TRANS64 P0, [R0+URZ], R2 ;  /* 0x00000002000085a7 */ /* 0x000ea400080010ff */
[----:B--2---:R-:W-:Y:S05]  /*51e0*/  @P0 EXIT ;  /* 0x000000000000094d */ /* 0x004fea0003800000 */
[----:B------:R-:W-:Y:S05]  /*51f0*/  BRA `(.L_x_87) ;  /* 0xfffffffc00ec7947 */ /* 0x000fea000383ffff */
.L_x_75:
[----:B------:R-:W-:-:S06]  /*5200*/  UISETP.GE.AND UP0, UPT, UR22, 0x4, UPT ;  /* 0x000000041600788c */ /* 0x000fcc000bf06270 */
[----:B------:R-:W-:-:S13]  /*5210*/  PLOP3.LUT P0, PT, PT, PT, UP0, 0x80, 0x8 ;  /* 0x000000000008781c */ /* 0x000fda0003f0f008 */
[----:B------:R-:W-:Y:S05]  /*5220*/  @!P0 EXIT ;  /* 0x000000000000894d */ /* 0x000fea0003800000 */
[----:B------:R-:W-:Y:S01]  /*5230*/  BAR.SYNC.DEFER_BLOCKING 0x6, 0xa0 ;  /* 0x0182800000007b1d */ /* 0x000fe20000010000 */
[C---:B------:R-:W-:Y:S01]  /*5240*/  IMAD.SHL.U32 R3, R55.reuse, 0x20, RZ ;  /* 0x0000002037037824 */ /* 0x040fe200078e00ff */
[C---:B------:R-:W-:Y:S01]  /*5250*/  LOP3.LUT P0, RZ, R55.reuse, 0x4, RZ, 0xc0, !PT ;  /* 0x0000000437ff7812 */ /* 0x040fe2000780c0ff */
[C---:B------:R-:W-:Y:S01]  /*5260*/  IMAD.SHL.U32 R2, R55.reuse, 0x10, RZ ;  /* 0x0000001037027824 */ /* 0x040fe200078e00ff */
[----:B------:R-:W-:Y:S01]  /*5270*/  CS2R R52, SRZ ;  /* 0x0000000000347805 */ /* 0x000fe2000001ff00 */
[----:B------:R-:W-:Y:S01]  /*5280*/  IMAD.SHL.U32 R44, R55, 0x4, RZ ;  /* 0x00000004372c7824 */ /* 0x000fe200078e00ff */
[----:B------:R-:W-:Y:S01]  /*5290*/  UMOV UR44, 0x400 ;  /* 0x00000400002c7882 */ /* 0x000fe20000000000 */
[----:B------:R-:W1:Y:S01]  /*52a0*/  LDCU.64 UR4, c[0x0][0x890] ;  /* 0x00011200ff0477ac */ /* 0x000e620008000a00 */
[----:B------:R-:W2:Y:S01]  /*52b0*/  LDC.64 R42, c[0x0][0x8b0] ;  /* 0x00022c00ff2a7b82 */ /* 0x000ea20000000a00 */
[----:B------:R-:W-:Y:S01]  /*52c0*/  LOP3.LUT R4, R3, 0xc0, RZ, 0xc0, !PT ;  /* 0x000000c003047812 */ /* 0x000fe200078ec0ff */
[----:B------:R-:W-:Y:S01]  /*52d0*/  IMAD.U32 R23, R55, 0x10000, RZ ;  /* 0x0001000037177824 */ /* 0x000fe200078e00ff */
[----:B------:R-:W-:Y:S01]  /*52e0*/  ULEA UR44, UR54, UR44, 0x18 ;  /* 0x0000002c362c7291 */ /* 0x000fe2000f8ec0ff */
[----:B------:R-:W-:Y:S01]  /*52f0*/  LOP3.LUT R2, R2, 0x600, RZ, 0xc0, !PT ;  /* 0x0000060002027812 */ /* 0x000fe200078ec0ff */
[----:B------:R-:W-:Y:S01]  /*5300*/  IMAD.MOV.U32 R54, RZ, RZ, 0x10 ;  /* 0x00000010ff367424 */ /* 0x000fe200078e00ff */
[----:B------:R-:W-:Y:S01]  /*5310*/  LOP3.LUT R44, R4, 0x18, R44, 0xf8, !PT ;  /* 0x00000018042c7812 */ /* 0x000fe200078ef82c */
[----:B------:R-:W-:Y:S01]  /*5320*/  IMAD.MOV.U32 R22, RZ, RZ, RZ ;  /* 0x000000ffff167224 */ /* 0x000fe200078e00ff */
[----:B------:R-:W3:Y:S01]  /*5330*/  LDC.64 R40, c[0x0][0x8a8] ;  /* 0x00022a00ff287b82 */ /* 0x000ee20000000a00 */
[----:B------:R-:W-:Y:S01]  /*5340*/  SHF.R.U32.HI R4, RZ, 0x1, R55 ;  /* 0x00000001ff047819 */ /* 0x000fe20000011637 */
[----:B------:R-:W-:Y:S01]  /*5350*/  IMAD.MOV.U32 R51, RZ, RZ, RZ ;  /* 0x000000ffff337224 */ /* 0x000fe200078e00ff */
[----:B------:R-:W-:Y:S01]  /*5360*/  LOP3.LUT R2, R2, 0x20, R3, 0xf8, !PT ;  /* 0x0000002002027812 */ /* 0x000fe200078ef803 */
[----:B------:R-:W4:Y:S01]  /*5370*/  LDCU UR63, c[0x0][0x370] ;  /* 0x00006e00ff3f77ac */ /* 0x000f220008000800 */
[----:B------:R-:W-:-:S02]  /*5380*/  LOP3.LUT R23, R23, 0x600000, RZ, 0xc0, !PT ;  /* 0x0060000017177812 */ /* 0x000fc400078ec0ff */
[----:B------:R-:W-:Y:S01]  /*5390*/  LOP3.LUT R44, R44, 0x8, R4, 0x78, !PT ;  /* 0x000000082c2c7812 */ /* 0x000fe200078e7804 */
[----:B------:R-:W4:Y:S01]  /*53a0*/  LDS R0, [UR44+0x140] ;  /* 0x0001402cff007984 */ /* 0x000f220008000800 */
[----:B-1----:R-:W-:Y:S01]  /*53b0*/  IMAD.U32 R57, RZ, RZ, UR4 ;  /* 0x00000004ff397e24 */ /* 0x002fe2000f8e00ff */
[----:B------:R-:W-:Y:S01]  /*53c0*/  UIADD3 UR4, UPT, UPT, UR44, 0x200, URZ ;  /* 0x000002002c047890 */ /* 0x000fe2000fffe0ff */
[----:B------:R-:W-:Y:S01]  /*53d0*/  LOP3.LUT R2, R2, 0x100, R3, 0xf8, !PT ;  /* 0x0000010002027812 */ /* 0x000fe200078ef803 */
[----:B------:R-:W-:Y:S01]  /*53e0*/  IMAD.U32 R56, RZ, RZ, UR5 ;  /* 0x00000005ff387e24 */ /* 0x000fe2000f8e00ff */
[----:B------:R-:W-:Y:S01]  /*53f0*/  LOP3.LUT R55, R55, 0x60, RZ, 0xc0, !PT ;  /* 0x0000006037377812 */ /* 0x000fe200078ec0ff */
[----:B------:R-:W1:Y:S01]  /*5400*/  LDCU UR43, c[0x0][0xb0c] ;  /* 0x00016180ff2b77ac */ /* 0x000e620008000800 */
[----:B------:R-:W-:Y:S01]  /*5410*/  LOP3.LUT R44, R2, R44, RZ, 0xfc, !PT ;  /* 0x0000002c022c7212 */ /* 0x000fe200078efcff */
[----:B------:R-:W-:Y:S01]  /*5420*/  IMAD.U32 R59, RZ, RZ, UR4 ;  /* 0x00000004ff3b7e24 */ /* 0x000fe2000f8e00ff */
[----:B------:R-:W-:Y:S01]  /*5430*/  SEL R54, R54, 0xfffffff0, !P0 ;  /* 0xfffffff036367807 */ /* 0x000fe20004000000 */
[----:B------:R-:W1:Y:S01]  /*5440*/  LDCU UR39, c[0x0][0xb30] ;  /* 0x00016600ff2777ac */ /* 0x000e620008000800 */
[----:B------:R-:W1:Y:S01]  /*5450*/  LDCU.64 UR60, c[0x0][0x888] ;  /* 0x00011100ff3c77ac */ /* 0x000e620008000a00 */
[----:B------:R-:W1:Y:S01]  /*5460*/  LDCU.64 UR40, c[0x0][0xb28] ;  /* 0x00016500ff2877ac */ /* 0x000e620008000a00 */
[----:B------:R-:W1:Y:S01]  /*5470*/  LDCU.128 UR56, c[0x0][0xb10] ;  /* 0x00016200ff3877ac */ /* 0x000e620008000c00 */
[----:B------:R-:W1:Y:S01]  /*5480*/  LDCU UR62, c[0x0][0x374] ;  /* 0x00006e80ff3e77ac */ /* 0x000e620008000800 */
[----:B------:R-:W-:Y:S01]  /*5490*/  UMOV UR55, 0x1 ;  /* 0x0000000100377882 */ /* 0x000fe20000000000 */
[----:B------:R-:W-:Y:S01]  /*54a0*/  UMOV UR46, URZ ;  /* 0x000000ff002e7c82 */ /* 0x000fe20008000000 */
[----:B------:R-:W-:Y:S01]  /*54b0*/  UMOV UR53, URZ ;  /* 0x000000ff00357c82 */ /* 0x000fe20008000000 */
[----:B------:R-:W-:Y:S01]  /*54c0*/  UMOV UR52, URZ ;  /* 0x000000ff00347c82 */ /* 0x000fe20008000000 */
[----:B-1234-:R-:W-:-:S07]  /*54d0*/  IMAD.IADD R23, R0, 0x1, R23 ;  /* 0x0000000100177824 */ /* 0x01efce00078e0217 */
.L_x_118:
[C---:B------:R-:W-:Y:S02]  /*54e0*/  LEA R0, R51.reuse, UR44, 0x3 ;  /* 0x0000002c33007c11 */ /* 0x040fe4000f8e18ff */
[----:B------:R-:W-:Y:S02]  /*54f0*/  SHF.L.U32 R2, R52, 0x1f, RZ ;  /* 0x0000001f34027819 */ /* 0x000fe400000006ff */
[----:B-1----:R-:W-:Y:S02]  /*5500*/  LEA R4, R51, UR44, 0x4 ;  /* 0x0000002c33047c11 */ /* 0x002fe4000f8e20ff */
[----:B------:R-:W1:Y:S02]  /*5510*/  SYNCS.PHASECHK.TRANS64.TRYWAIT P0, [R0+URZ+0x90], R2 ;  /* 0x00009002000075a7 */ /* 0x000e6400080011ff */
[----:B-1----:R-:W-:Y:S05]  /*5520*/  @!P0 BRA `(.L_x_88) ;  /* 0x0000002c003c8947 */ /* 0x002fea0003800000 */
.L_x_162:
[----:B------:R-:W-:Y:S01]  /*5530*/  R2UR UR7, R58 ;  /* 0x000000003a0772ca */ /* 0x000fe200000e0000 */
[----:B------:R-:W2:Y:S01]  /*5540*/  LDS.128 R4, [R4+0x120] ;  /* 0x0001200004047984 */ /* 0x000ea20000000c00 */
[----:B-1----:R-:W-:Y:S01]  /*5550*/  VIADD R0, R0, 0xa0 ;  /* 0x000000a000007836 */ /* 0x002fe20000000000 */
[----:B------:R-:W-:Y:S04]  /*5560*/  UISETP.GE.AND UP0, UPT, UR42, 0x1, UPT ;  /* 0x000000012a00788c */ /* 0x000fe8000bf06270 */
[----:B------:R-:W-:Y:S01]  /*5570*/  PRMT R0, RZ, 0x654, R0 ;  /* 0x00000654ff007816 */ /* 0x000fe20000000000 */
[----:B------:R-:W-:Y:S01]  /*5580*/  @!PT LDS RZ, [RZ] ;  /* 0x00000000fffff984 */ /* 0x000fe20000000800 */
[----:B------:R-:W-:Y:S01]  /*5590*/  @!PT LDS RZ, [RZ] ;  /* 0x00000000fffff984 */ /* 0x000fe20000000800 */
[----:B------:R-:W-:Y:S01]  /*55a0*/  @!PT LDS RZ, [RZ] ;  /* 0x00000000fffff984 */ /* 0x000fe20000000800 */
[----:B------:R-:W-:Y:S01]  /*55b0*/  @!PT LDS RZ, [RZ] ;  /* 0x00000000fffff984 */ /* 0x000fe20000000800 */
[----:B------:R1:W-:Y:S06]  /*55c0*/  MEMBAR.ALL.CTA ;  /* 0x0000000000007992 */ /* 0x0003ec0000008000 */
[----:B-1----:R-:W1:Y:S02]  /*55d0*/  FENCE.VIEW.ASYNC.S ;  /* 0x00000000000073c6 */ /* 0x002e640000000000 */
[----:B-1----:R1:W-:Y:S01]  /*55e0*/  SYNCS.ARRIVE.TRANS64.RED.A1T0 RZ, [R0+URZ], RZ ;  /* 0x000000ff00ff79a7 */ /* 0x0023e200081004ff */
[----:B--2---:R-:W-:Y:S11]  /*55f0*/  LOP3.LUT P0, RZ, R6, 0x1, RZ, 0xc0, !PT ;  /* 0x0000000106ff7812 */ /* 0x004ff6000780c0ff */
[----:B------:R-:W-:Y:S02]  /*5600*/  @!UPT UIADD3 URZ, UPT, UPT, URZ, URZ, URZ ;  /* 0x000000fffffff290 */ /* 0x000fe4000fffe0ff */
[----:B------:R-:W-:Y:S01]  /*5610*/  VOTEU.ANY UP1, P0 ;  /* 0x0000000000ff7886 */ /* 0x000fe20000020100 */
[----:B------:R-:W-:Y:S01]  /*5620*/  PLOP3.LUT P0, PT, PT, PT, UP1, 0x80, 0x8 ;  /* 0x000000000008781c */ /* 0x000fe20003f0f018 */
[----:B------:R-:W-:Y:S06]  /*5630*/  UP2UR UR4, UPR, URZ, 0x2 ;  /* 0x00000002ff047883 */ /* 0x000fec0008000000 */
[----:B------:R-:W-:Y:S06]  /*5640*/  IMAD.U32 R60, RZ, RZ, UR4 ;  /* 0x00000004ff3c7e24 */ /* 0x000fec000f8e00ff */
[----:B------:R-:W-:Y:S02]  /*5650*/  @P0 SHF.R.U32.HI R2, RZ, 0x10, R5 ;  /* 0x00000010ff020819 */ /* 0x000fe40000011605 */
[----:B------:R-:W-:Y:S02]  /*5660*/  @P0 MOV R3, R4 ;  /* 0x0000000400030202 */ /* 0x000fe40000000f00 */
[----:B------:R-:W-:Y:S02]  /*5670*/  @P0 R2UR UR4, R2 ;  /* 0x00000000020402ca */ /* 0x000fe400000e0000 */
[----:B------:R-:W-:Y:S02]  /*5680*/  @P0 LOP3.LUT R4, R5, 0xffff, RZ, 0xc0, !PT ;  /* 0x0000ffff05040812 */ /* 0x000fe400078ec0ff */
[----:B------:R-:W-:Y:S02]  /*5690*/  @P0 R2UR UR6, R3 ;  /* 0x00000000030602ca */ /* 0x000fe400000e0000 */
[----:B------:R-:W-:Y:S07]  /*56a0*/  @P0 R2UR UR5, R4 ;  /* 0x00000000040502ca */ /* 0x000fee00000e0000 */
[----:B------:R-:W-:Y:S02]  /*56b0*/  @UP1 UMOV UR7, UR4 ;  /* 0x0000000400071c82 */ /* 0x000fe40008000000 */
[----:B------:R-:W-:Y:S02]  /*56c0*/  IMAD.U32 R58, RZ, RZ, UR7 ;  /* 0x00000007ff3a7e24 */ /* 0x000fe4000f8e00ff */
[----:B------:R-:W-:Y:S02]  /*56d0*/  @UP1 UMOV UR38, UR6 ;  /* 0x0000000600261c82 */ /* 0x000fe40008000000 */
[----:B------:R-:W-:Y:S01]  /*56e0*/  @UP1 UMOV UR37, UR5 ;  /* 0x0000000500251c82 */ /* 0x000fe20008000000 */
[----:B-1----:R-:W-:Y:S05]  /*56f0*/  BRA.U !UP0, `(.L_x_89) ;  /* 0x0000000108cc7547 */ /* 0x002fea000b800000 */
[----:B------:R-:W1:Y:S01]  /*5700*/  LDCU UR12, c[0x0][0xb20] ;  /* 0x00016400ff0c77ac */ /* 0x000e620008000800 */
[----:B------:R-:W-:Y:S02]  /*5710*/  UIMAD.WIDE.U32 UR4, UR62, UR59, URZ ;  /* 0x0000003b3e0472a5 */ /* 0x000fe4000f8e00ff */
[----:B------:R-:W-:Y:S02]  /*5720*/  UIMAD.WIDE.U32 UR6, UR63, UR56, URZ ;  /* 0x000000383f0672a5 */ /* 0x000fe4000f8e00ff */
[----:B------:R-:W-:Y:S02]  /*5730*/  UISETP.NE.AND UP0, UPT, UR58, 0x1, UPT ;  /* 0x000000013a00788c */ /* 0x000fe4000bf05270 */
[----:B------:R-:W-:Y:S02]  /*5740*/  UIMAD.WIDE.U32 UR8, UR37, UR59, URZ ;  /* 0x0000003b250872a5 */ /* 0x000fe4000f8e00ff */
[----:B------:R-:W-:Y:S02]  /*5750*/  UIMAD.WIDE.U32 UR10, UR38, UR56, URZ ;  /* 0x00000038260a72a5 */ /* 0x000fe4000f8e00ff */
[----:B------:R-:W-:Y:S02]  /*5760*/  UISETP.NE.AND UP1, UPT, UR43, 0x1, UPT ;  /* 0x000000012b00788c */ /* 0x000fe4000bf25270 */
[----:B------:R-:W-:Y:S01]  /*5770*/  UISETP.NE.AND UP2, UPT, UR42, 0x1, UPT ;  /* 0x000000012a00788c */ /* 0x000fe2000bf45270 */
[----:B------:R-:W-:Y:S02]  /*5780*/  UMOV UR4, UR5 ;  /* 0x0000000500047c82 */ /* 0x000fe40008000000 */
[----:B-1----:R-:W-:Y:S03]  /*5790*/  USHF.R.U32.HI UR5, URZ, UR12, UR4 ;  /* 0x0000000cff057299 */ /* 0x002fe60008011604 */
[----:B------:R-:W-:Y:S02]  /*57a0*/  UMOV UR4, UR7 ;  /* 0x0000000700047c82 */ /* 0x000fe40008000000 */
[----:B------:R-:W-:Y:S02]  /*57b0*/  USHF.R.U32.HI UR7, URZ, UR57, UR4 ;  /* 0x00000039ff077299 */ /* 0x000fe40008011604 */
[----:B------:R-:W-:Y:S02]  /*57c0*/  USEL UR4, UR62, UR5, !UP0 ;  /* 0x000000053e047287 */ /* 0x000fe4000c000000 */
[----:B------:R-:W-:Y:S01]  /*57d0*/  USEL UR7, UR63, UR7, !UP1 ;  /* 0x000000073f077287 */ /* 0x000fe2000c800000 */
[----:B------:R-:W-:Y:S01]  /*57e0*/  UMOV UR5, UR9 ;  /* 0x0000000900057c82 */ /* 0x000fe20008000000 */
[----:B------:R-:W-:Y:S02]  /*57f0*/  UIMAD.WIDE.U32 UR8, UR4, UR40, URZ ;  /* 0x00000028040872a5 */ /* 0x000fe4000f8e00ff */
[----:B------:R-:W-:Y:S03]  /*5800*/  USHF.R.U32.HI UR6, URZ, UR12, UR5 ;  /* 0x0000000cff067299 */ /* 0x000fe60008011605 */
[----:B------:R-:W-:Y:S01]  /*5810*/  UMOV UR5, UR11 ;  /* 0x0000000b00057c82 */ /* 0x000fe20008000000 */
[----:B------:R-:W-:Y:S02]  /*5820*/  UIMAD.WIDE.U32 UR10, UR7, UR40, URZ ;  /* 0x00000028070a72a5 */ /* 0x000fe4000f8e00ff */
[----:B------:R-:W-:Y:S02]  /*5830*/  USHF.R.U32.HI UR12, URZ, UR57, UR5 ;  /* 0x00000039ff0c7299 */ /* 0x000fe40008011605 */
[----:B------:R-:W-:Y:S01]  /*5840*/  USEL UR6, UR37, UR6, !UP0 ;  /* 0x0000000625067287 */ /* 0x000fe2000c000000 */
[----:B------:R-:W-:Y:S02]  /*5850*/  UMOV UR5, UR9 ;  /* 0x0000000900057c82 */ /* 0x000fe40008000000 */
[----:B------:R-:W-:Y:S01]  /*5860*/  UMOV UR10, UR11 ;  /* 0x0000000b000a7c82 */ /* 0x000fe20008000000 */
[----:B------:R-:W-:Y:S02]  /*5870*/  @UP2 USHF.R.U32.HI UR4, URZ, UR41, UR5 ;  /* 0x00000029ff042299 */ /* 0x000fe40008011605 */
[----:B------:R-:W-:Y:S02]  /*5880*/  @UP2 USHF.R.U32.HI UR7, URZ, UR41, UR10 ;  /* 0x00000029ff072299 */ /* 0x000fe4000801160a */
[----:B------:R-:W-:Y:S02]  /*5890*/  UIMAD UR4, UR42, UR4, URZ ;  /* 0x000000042a0472a4 */ /* 0x000fe4000f8e02ff */
[----:B------:R-:W-:Y:S02]  /*58a0*/  UIMAD.WIDE.U32 UR10, UR6, UR40, URZ ;  /* 0x00000028060a72a5 */ /* 0x000fe4000f8e00ff */
[----:B------:R-:W-:Y:S02]  /*58b0*/  USEL UR5, UR38, UR12, !UP1 ;  /* 0x0000000c26057287 */ /* 0x000fe4000c800000 */
[----:B------:R-:W-:Y:S02]  /*58c0*/  UIMAD UR8, UR42, UR7, URZ ;  /* 0x000000072a0872a4 */ /* 0x000fe4000f8e02ff */
[----:B------:R-:W-:Y:S03]  /*58d0*/  UISETP.GE.AND UP0, UPT, UR6, UR4, UPT ;  /* 0x000000040600728c */ /* 0x000fe6000bf06270 */
[----:B------:R-:W-:Y:S01]  /*58e0*/  UMOV UR4, UR11 ;  /* 0x0000000b00047c82 */ /* 0x000fe20008000000 */
[----:B------:R-:W-:Y:S02]  /*58f0*/  UISETP.GE.OR UP0, UPT, UR5, UR8, UP0 ;  /* 0x000000080500728c */ /* 0x000fe40008706670 */
[----:B------:R-:W-:Y:S02]  /*5900*/  USHF.R.U32.HI UR4, URZ, UR41, UR4 ;  /* 0x00000029ff047299 */ /* 0x000fe40008011604 */
[----:B------:R-:W-:Y:S02]  /*5910*/  UIMAD.WIDE.U32 UR8, UR5, UR40, URZ ;  /* 0x00000028050872a5 */ /* 0x000fe4000f8e00ff */
[----:B------:R-:W-:Y:S02]  /*5920*/  USEL UR11, UR6, UR4, !UP2 ;  /* 0x00000004060b7287 */ /* 0x000fe4000d000000 */
[----:B------:R-:W-:Y:S02]  /*5930*/  UIADD3 UR8, UPT, UPT, -UR5, URZ, URZ ;  /* 0x000000ff05087290 */ /* 0x000fe4000fffe1ff */
[----:B------:R-:W-:Y:S01]  /*5940*/  UIADD3 UR10, UPT, UPT, -UR11, URZ, URZ ;  /* 0x000000ff0b0a7290 */ /* 0x000fe2000fffe1ff */
[----:B------:R-:W-:Y:S01]  /*5950*/  @!UP0 UMOV UR4, UR9 ;  /* 0x0000000900048c82 */ /* 0x000fe20008000000 */
[----:B------:R-:W-:Y:S02]  /*5960*/  UIADD3 UR9, UPT, UPT, -UR6, URZ, URZ ;  /* 0x000000ff06097290 */ /* 0x000fe4000fffe1ff */
[----:B------:R-:W-:Y:S02]  /*5970*/  @!UP0 USHF.R.U32.HI UR4, URZ, UR41, UR4 ;  /* 0x00000029ff048299 */ /* 0x000fe40008011604 */
[----:B------:R-:W-:Y:S02]  /*5980*/  UIMAD UR10, UR42, UR10, UR6 ;  /* 0x0000000a2a0a72a4 */ /* 0x000fe4000f8e0206 */
[----:B------:R-:W-:Y:S04]  /*5990*/  @!UP0 USEL UR4, UR5, UR4, !UP2 ;  /* 0x0000000405048287 */ /* 0x000fe8000d000000 */
[----:B------:R-:W-:Y:S02]  /*59a0*/  @!UP0 UIMAD UR10, UR7, UR10, UR4 ;  /* 0x0000000a070a82a4 */ /* 0x000fe4000f8e0204 */
[----:B------:R-:W-:Y:S02]  /*59b0*/  @!UP0 UIADD3 UR11, UPT, UPT, UR11, -UR4, URZ ;  /* 0x800000040b0b8290 */ /* 0x000fe4000fffe0ff */
[----:B------:R-:W-:Y:S02]  /*59c0*/  UIMAD UR7, UR43, UR8, UR38 ;  /* 0x000000082b0772a4 */ /* 0x000fe4000f8e0226 */
[----:B------:R-:W-:Y:S02]  /*59d0*/  @!UP0 UIMAD UR6, UR11, UR42, UR5 ;  /* 0x0000002a0b0682a4 */ /* 0x000fe4000f8e0205 */
[----:B------:R-:W-:Y:S01]  /*59e0*/  UIMAD UR4, UR58, UR9, UR37 ;  /* 0x000000093a0472a4 */ /* 0x000fe2000f8e0225 */
[----:B------:R-:W-:Y:S02]  /*59f0*/  @!UP0 UMOV UR5, UR10 ;  /* 0x0000000a00058c82 */ /* 0x000fe40008000000 */
[----:B------:R-:W-:Y:S02]  /*5a00*/  UIMAD UR38, UR5, UR43, UR7 ;  /* 0x0000002b052672a4 */ /* 0x000fe4000f8e0207 */
[----:B------:R-:W-:Y:S11]  /*5a10*/  UIMAD UR37, UR6, UR58, UR4 ;  /* 0x0000003a062572a4 */ /* 0x000ff6000f8e0204 */
[----:B------:R-:W-:Y:S01]  /*5a20*/  @!UPT UIADD3 URZ, UPT, UPT, URZ, URZ, URZ ;  /* 0x000000fffffff290 */ /* 0x000fe2000fffe0ff */
.L_x_89:
[----:B------:R-:W-:Y:S01]  /*5a30*/  UISETP.NE.AND UP0, UPT, UR39, 0x1, UPT ;  /* 0x000000012700788c */ /* 0x000fe2000bf05270 */
[----:B------:R-:W-:Y:S01]  /*5a40*/  R2UR UR11, R59 ;  /* 0x000000003b0b72ca */ /* 0x000fe200000e0000 */
[----:B------:R-:W-:Y:S01]  /*5a50*/  USHF.L.U32 UR50, UR25, 0x6, URZ ;  /* 0x0000000619327899 */ /* 0x000fe200080006ff */
[----:B------:R-:W-:Y:S01]  /*5a60*/  IADD3 R51, PT, PT, R51, 0x1, RZ ;  /* 0x0000000133337810 */ /* 0x000fe20007ffe0ff */
[----:B------:R-:W-:Y:S07]  /*5a70*/  USHF.L.U32 UR49, UR26, 0x6, URZ ;  /* 0x000000061a317899 */ /* 0x000fee00080006ff */
[----:B------:R-:W1:Y:S01]  /*5a80*/  @!UP0 LDCU.128 UR12, c[0x0][0xb10] ;  /* 0x00016200ff0c87ac */ /* 0x000e620008000c00 */
[----:B------:R-:W2:Y:S01]  /*5a90*/  @!UP0 LDCU UR5, c[0x0][0xb0c] ;  /* 0x00016180ff0587ac */ /* 0x000ea20008000800 */
[----:B------:R-:W3:Y:S01]  /*5aa0*/  @!UP0 LDCU UR10, c[0x0][0xb20] ;  /* 0x00016400ff0a87ac */ /* 0x000ee20008000800 */
[----:B-1----:R-:W-:Y:S02]  /*5ab0*/  UIMAD.WIDE.U32 UR8, UR38, UR12, URZ ;  /* 0x0000000c260872a5 */ /* 0x002fe4000f8e00ff */
[----:B------:R-:W-:Y:S02]  /*5ac0*/  UIMAD.WIDE.U32 UR6, UR37, UR15, URZ ;  /* 0x0000000f250672a5 */ /* 0x000fe4000f8e00ff */
[----:B------:R-:W-:Y:S03]  /*5ad0*/  @!UP0 UISETP.NE.AND UP1, UPT, UR14, 0x1, UPT ;  /* 0x000000010e00888c */ /* 0x000fe6000bf25270 */
[----:B------:R-:W-:Y:S01]  /*5ae0*/  @!UP0 UMOV UR4, UR9 ;  /* 0x0000000900048c82 */ /* 0x000fe20008000000 */
[----:B--2---:R-:W-:Y:S02]  /*5af0*/  @!UP0 UISETP.NE.AND UP2, UPT, UR5, 0x1, UPT ;  /* 0x000000010500888c */ /* 0x004fe4000bf45270 */
[----:B------:R-:W-:Y:S01]  /*5b00*/  @!UP0 USHF.R.U32.HI UR4, URZ, UR13, UR4 ;  /* 0x0000000dff048299 */ /* 0x000fe20008011604 */
[----:B------:R-:W-:Y:S02]  /*5b10*/  @!UP0 UMOV UR6, UR7 ;  /* 0x0000000700068c82 */ /* 0x000fe40008000000 */
[----:B---3--:R-:W-:Y:S02]  /*5b20*/  @!UP0 USHF.R.U32.HI UR6, URZ, UR10, UR6 ;  /* 0x0000000aff068299 */ /* 0x008fe40008011606 */
[----:B------:R-:W-:Y:S02]  /*5b30*/  @!UP0 USEL UR7, UR38, UR4, !UP2 ;  /* 0x0000000426078287 */ /* 0x000fe4000d000000 */
[----:B------:R-:W-:Y:S04]  /*5b40*/  @!UP0 USEL UR6, UR37, UR6, !UP1 ;  /* 0x0000000625068287 */ /* 0x000fe8000c800000 */
[----:B------:R-:W-:Y:S02]  /*5b50*/  @!UP0 UIADD3 UR4, UPT, UPT, -UR7, UR6, URZ ;  /* 0x0000000607048290 */ /* 0x000fe4000fffe1ff */
[----:B------:R-:W-:Y:S02]  /*5b60*/  @!UP0 UIADD3 UR6, UPT, UPT, UR7, -UR6, URZ ;  /* 0x8000000607068290 */ /* 0x000fe4000fffe0ff */
[----:B------:R-:W-:Y:S02]  /*5b70*/  @!UP0 UIMAD UR38, UR4, UR5, UR38 ;  /* 0x00000005042682a4 */ /* 0x000fe4000f8e0226 */
[----:B------:R-:W-:Y:S02]  /*5b80*/  @!UP0 UIMAD UR37, UR6, UR14, UR37 ;  /* 0x0000000e062582a4 */ /* 0x000fe4000f8e0225 */
[----:B------:R-:W-:Y:S09]  /*5b90*/  ULOP3.LUT UP0, URZ, UR11, 0x1b0, URZ, 0xc0, !UPT ;  /* 0x000001b00bff7892 */ /* 0x000ff2000f80c0ff */
[----:B------:R-:W-:Y:S05]  /*5ba0*/  BRA.U !UP0, `(.L_x_90) ;  /* 0x00000001087c7547 */ /* 0x000fea000b800000 */
[----:B------:R-:W1:Y:S01]  /*5bb0*/  LDCU.64 UR8, c[0x4][0x80] ;  /* 0x01001000ff0877ac */ /* 0x000e620008000a00 */
[----:B------:R-:W-:Y:S01]  /*5bc0*/  MOV R2, 0x0 ;  /* 0x0000000000027802 */ /* 0x000fe20000000f00 */
[----:B------:R-:W-:Y:S02]  /*5bd0*/  HFMA2 R12, -RZ, RZ, 0, 5.9604644775390625e-08 ;  /* 0x00000001ff0c7431 */ /* 0x000fe400000001ff */
[----:B------:R-:W-:Y:S01]  /*5be0*/  IMAD.MOV.U32 R8, RZ, RZ, 0x70 ;  /* 0x00000070ff087424 */ /* 0x000fe200078e00ff */
[----:B------:R2:W3:Y:S01]  /*5bf0*/  LDC.64 R14, c[0x4][R2] ;  /* 0x01000000020e7b82 */ /* 0x0004e20000000a00 */
[----:B------:R-:W4:Y:S01]  /*5c00*/  LDCU.64 UR6, c[0x4][0x88] ;  /* 0x01001100ff0677ac */ /* 0x000f220008000a00 */
[----:B------:R-:W-:Y:S01]  /*5c10*/  IMAD.MOV.U32 R13, RZ, RZ, RZ ;  /* 0x000000ffff0d7224 */ /* 0x000fe200078e00ff */
[----:B------:R-:W2:Y:S01]  /*5c20*/  LDCU.64 UR4, c[0x4][0x8] ;  /* 0x01000100ff0477ac */ /* 0x000ea20008000a00 */
[----:B-1----:R-:W-:Y:S01]  /*5c30*/  MOV R5, UR9 ;  /* 0x0000000900057c02 */ /* 0x002fe20008000f00 */
[----:B------:R-:W-:Y:S01]  /*5c40*/  IMAD.U32 R4, RZ, RZ, UR8 ;  /* 0x00000008ff047e24 */ /* 0x000fe2000f8e00ff */
[----:B----4-:R-:W-:Y:S01]  /*5c50*/  MOV R7, UR7 ;  /* 0x0000000700077c02 */ /* 0x010fe20008000f00 */
[----:B------:R-:W-:Y:S01]  /*5c60*/  IMAD.U32 R6, RZ, RZ, UR6 ;  /* 0x00000006ff067e24 */ /* 0x000fe2000f8e00ff */
[----:B--2---:R-:W-:Y:S01]  /*5c70*/  MOV R11, UR5 ;  /* 0x00000005000b7c02 */ /* 0x004fe20008000f00 */
[----:B------:R-:W-:Y:S02]  /*5c80*/  IMAD.U32 R10, RZ, RZ, UR4 ;  /* 0x00000004ff0a7e24 */ /* 0x000fe4000f8e00ff */
[----:B------:R-:W-:Y:S07]  /*5c90*/  LEPC R20, `(.L_x_91) ;  /* 0x000000001014794e */ /* 0x000fee0000000000 */
[----:B---3-5:R-:W-:Y:S05]  /*5ca0*/  CALL.ABS.NOINC R14 ;  /* 0x000000000e007343 */ /* 0x028fea0003c00000 */
.L_x_91:
[----:B------:R-:W1:Y:S01]  /*5cb0*/  LDCU.64 UR8, c[0x4][0x80] ;  /* 0x01001000ff0877ac */ /* 0x000e620008000a00 */
[----:B------:R-:W2:Y:S01]  /*5cc0*/  LDC.64 R2, c[0x4][R2] ;  /* 0x0100000002027b82 */ /* 0x000ea20000000a00 */
[----:B------:R-:W-:Y:S02]  /*5cd0*/  HFMA2 R12, -RZ, RZ, 0, 5.9604644775390625e-08 ;  /* 0x00000001ff0c7431 */ /* 0x000fe400000001ff */
[----:B------:R-:W-:Y:S02]  /*5ce0*/  IMAD.MOV.U32 R8, RZ, RZ, 0x70 ;  /* 0x00000070ff087424 */ /* 0x000fe400078e00ff */
[----:B------:R-:W-:Y:S01]  /*5cf0*/  IMAD.MOV.U32 R13, RZ, RZ, RZ ;  /* 0x000000ffff0d7224 */ /* 0x000fe200078e00ff */
[----:B------:R-:W3:Y:S01]  /*5d00*/  LDCU.64 UR6, c[0x4][0x88] ;  /* 0x01001100ff0677ac */ /* 0x000ee20008000a00 */
[----:B------:R-:W4:Y:S01]  /*5d10*/  LDCU.64 UR4, c[0x4][0x8] ;  /* 0x01000100ff0477ac */ /* 0x000f220008000a00 */
[----:B-1----:R-:W-:Y:S02]  /*5d20*/  MOV R4, UR8 ;  /* 0x0000000800047c02 */ /* 0x002fe40008000f00 */
[----:B------:R-:W-:Y:S02]  /*5d30*/  MOV R5, UR9 ;  /* 0x0000000900057c02 */ /* 0x000fe40008000f00 */
[----:B---3--:R-:W-:Y:S01]  /*5d40*/  MOV R7, UR7 ;  /* 0x0000000700077c02 */ /* 0x008fe20008000f00 */
[----:B------:R-:W-:Y:S01]  /*5d50*/  IMAD.U32 R6, RZ, RZ, UR6 ;  /* 0x00000006ff067e24 */ /* 0x000fe2000f8e00ff */
[----:B----4-:R-:W-:Y:S01]  /*5d60*/  MOV R11, UR5 ;  /* 0x00000005000b7c02 */ /* 0x010fe20008000f00 */
[----:B------:R-:W-:Y:S02]  /*5d70*/  IMAD.U32 R10, RZ, RZ, UR4 ;  /* 0x00000004ff0a7e24 */ /* 0x000fe4000f8e00ff */
[----:B------:R-:W-:Y:S07]  /*5d80*/  LEPC R20, `(.L_x_90) ;  /* 0x000000001014794e */ /* 0x000fee0000000000 */
[----:B--2---:R-:W-:Y:S05]  /*5d90*/  CALL.ABS.NOINC R2 ;  /* 0x0000000002007343 */ /* 0x004fea0003c00000 */
.L_x_90:
[----:B------:R-:W-:Y:S02]  /*5da0*/  R2UR UR6, R49 ;  /* 0x00000000310672ca */ /* 0x000fe400000e0000 */
[----:B------:R-:W-:Y:S02]  /*5db0*/  R2UR UR5, R57 ;  /* 0x00000000390572ca */ /* 0x000fe400000e0000 */
[----:B------:R-:W-:Y:S02]  /*5dc0*/  R2UR UR4, R56 ;  /* 0x00000000380472ca */ /* 0x000fe400000e0000 */
[----:B------:R-:W-:Y:S02]  /*5dd0*/  ISETP.NE.U32.AND P4, PT, R42, RZ, PT ;  /* 0x000000ff2a00720c */ /* 0x000fe40003f85070 */
[----:B------:R-:W-:Y:S02]  /*5de0*/  ISETP.NE.U32.AND P2, PT, RZ, UR60, PT ;  /* 0x0000003cff007c0c */ /* 0x000fe4000bf45070 */
[----:B------:R-:W-:Y:S02]  /*5df0*/  ISETP.NE.AND.EX P4, PT, R43, RZ, PT, P4 ;  /* 0x000000ff2b00720c */ /* 0x000fe40003f85340 */
[----:B------:R-:W-:Y:S01]  /*5e00*/  ISETP.NE.AND.EX P2, PT, RZ, UR61, PT, P2 ;  /* 0x0000003dff007c0c */ /* 0x000fe2000bf45320 */
[----:B------:R-:W-:Y:S02]  /*5e10*/  UISETP.NE.AND UP2, UPT, UR6, URZ, UPT ;  /* 0x000000ff0600728c */ /* 0x000fe4000bf45270 */
[----:B------:R-:W-:Y:S04]  /*5e20*/  UISETP.NE.U32.AND UP0, UPT, UR5, URZ, UPT ;  /* 0x000000ff0500728c */ /* 0x000fe8000bf05070 */
[----:B------:R-:W-:Y:S01]  /*5e30*/  UISETP.NE.AND.EX UP1, UPT, UR4, URZ, UPT, UP0 ;  /* 0x000000ff0400728c */ /* 0x000fe2000bf25300 */
[----:B------:R-:W-:Y:S01]  /*5e40*/  PLOP3.LUT P1, PT, PT, PT, UP2, 0x80, 0x8 ;  /* 0x000000000008781c */ /* 0x000fe20003f2f028 */
[----:B------:R-:W-:Y:S03]  /*5e50*/  UPLOP3.LUT UP0, UPT, UPT, UPT, UPT, 0x40, 0x4 ;  /* 0x000000000004789c */ /* 0x000fe60003f0e870 */
[----:B------:R-:W-:Y:S06]  /*5e60*/  @UP2 UPLOP3.LUT UP0, UPT, UPT, UPT, UP1, 0x80, 0x8 ;  /* 0x000000000008289c */ /* 0x000fec0003f0f010 */
[----:B------:R-:W-:Y:S01]  /*5e70*/  PLOP3.LUT P0, PT, PT, PT, UP0, 0x80, 0x8 ;  /* 0x000000000008781c */ /* 0x000fe20003f0f008 */
[----:B------:R-:W-:Y:S01]  /*5e80*/  @!UPT UIADD3 URZ, UPT, UPT, URZ, URZ, URZ ;  /* 0x000000fffffff290 */ /* 0x000fe2000fffe0ff */
[----:B------:R-:W-:Y:S11]  /*5e90*/  BRA.U !UP1, `(.L_x_92) ;  /* 0x0000000109407547 */ /* 0x000ff6000b800000 */
[----:B------:R-:W-:Y:S01]  /*5ea0*/  UISETP.NE.U32.AND UP0, UPT, UR60, URZ, UPT ;  /* 0x000000ff3c00728c */ /* 0x000fe2000bf05070 */
[----:B------:R-:W-:Y:S01]  /*5eb0*/  R2UR UR6, R57 ;  /* 0x00000000390672ca */ /* 0x000fe200000e0000 */
[----:B------:R-:W1:Y:S01]  /*5ec0*/  LDCU.64 UR8, c[0x0][0x358] ;  /* 0x00006b00ff0877ac */ /* 0x000e620008000a00 */
[----:B------:R-:W-:Y:S02]  /*5ed0*/  HFMA2 R45, -RZ, RZ, 0, 5.9604644775390625e-08 ;  /* 0x00000001ff2d7431 */ /* 0x000fe400000001ff */
[----:B------:R-:W-:Y:S01]  /*5ee0*/  IMAD.MOV.U32 R0, RZ, RZ, 0x1 ;  /* 0x00000001ff007424 */ /* 0x000fe200078e00ff */
[----:B------:R-:W-:Y:S06]  /*5ef0*/  UISETP.NE.AND.EX UP0, UPT, UR61, URZ, UPT, UP0 ;  /* 0x000000ff3d00728c */ /* 0x000fec000bf05300 */
[----:B------:R-:W-:Y:S05]  /*5f00*/  PLOP3.LUT P3, PT, PT, PT, UP0, 0x80, 0x8 ;  /* 0x000000000008781c */ /* 0x000fea0003f6f008 */
[----:B------:R-:W2:Y:S01]  /*5f10*/  @UP0 LDCU.64 UR4, c[0x0][0x888] ;  /* 0x00011100ff0407ac */ /* 0x000ea20008000a00 */
[----:B------:R-:W-:Y:S07]  /*5f20*/  @UP0 UIMAD UR6, UR36, UR6, URZ ;  /* 0x00000006240602a4 */ /* 0x000fee000f8e02ff */
[----:B------:R-:W-:Y:S01]  /*5f30*/  @!P3 PRMT R45, R0, 0x7610, R45 ;  /* 0x00007610002db816 */ /* 0x000fe2000000002d */
[----:B--2---:R-:W-:Y:S06]  /*5f40*/  @UP0 UIMAD.WIDE UR4, UR6, 0x4, UR4 ;  /* 0x00000004060408a5 */ /* 0x004fec000f8e0204 */
[----:B-----5:R-:W-:Y:S02]  /*5f50*/  IMAD.U32 R26, RZ, RZ, UR4 ;  /* 0x00000004ff1a7e24 */ /* 0x020fe4000f8e00ff */
[----:B------:R-:W-:Y:S03]  /*5f60*/  IMAD.U32 R27, RZ, RZ, UR5 ;  /* 0x00000005ff1b7e24 */ /* 0x000fe6000f8e00ff */
[----:B------:R-:W2:Y:S02]  /*5f70*/  @!UP0 LDCU UR4, c[0x0][0x880] ;  /* 0x00011000ff0487ac */ /* 0x000ea40008000800 */
[----:B-1----:R1:W5:Y:S02]  /*5f80*/  @P3 LDG.E R26, desc[UR8][R26.64] ;  /* 0x000000081a1a3981 */ /* 0x002364000c1e1900 */
[----:B-12---:R-:W-:Y:S02]  /*5f90*/  @!P3 MOV R26, UR4 ;  /* 0x00000004001abc02 */ /* 0x006fe40008000f00 */
.L_x_92:
[----:B------:R-:W-:Y:S05]  /*5fa0*/  @!P4 BRA `(.L_x_93) ;  /* 0x000000000024c947 */ /* 0x000fea0003800000 */
[----:B------:R-:W-:Y:S01]  /*5fb0*/  ISETP.NE.U32.AND P3, PT, R40, RZ, PT ;  /* 0x000000ff2800720c */ /* 0x000fe20003f65070 */
[----:B------:R-:W1:Y:S03]  /*5fc0*/  LDCU.64 UR4, c[0x0][0x358] ;  /* 0x00006b00ff0477ac */ /* 0x000e660008000a00 */
[----:B------:R-:W-:Y:S11]  /*5fd0*/  ISETP.NE.AND.EX P3, PT, R41, RZ, PT, P3 ;  /* 0x000000ff2900720c */ /* 0x000ff60003f65330 */
[----:B------:R-:W-:Y:S02]  /*5fe0*/  @!UPT UIADD3 URZ, UPT, UPT, URZ, URZ, URZ ;  /* 0x000000fffffff290 */ /* 0x000fe4000fffe0ff */
[----:B------:R-:W2:Y:S01]  /*5ff0*/  @P3 LDC.64 R2, c[0x0][0x8a8] ;  /* 0x00022a00ff023b82 */ /* 0x000ea20000000a00 */
[----:B------:R-:W-:Y:S04]  /*6000*/  @P3 IMAD R0, R42, UR36, RZ ;  /* 0x000000242a003c24 */ /* 0x000fe8000f8e02ff */
[----:B--2---:R-:W-:Y:S05]  /*6010*/  @P3 IMAD.WIDE R2, R0, 0x4, R2 ;  /* 0x0000000400023825 */ /* 0x004fea00078e0202 */
[----:B-1---5:R1:W5:Y:S02]  /*6020*/  @P3 LDG.E R24, desc[UR4][R2.64] ;  /* 0x0000000402183981 */ /* 0x022364000c1e1900 */
[----:B-1----:R-:W2:Y:S02]  /*6030*/  @!P3 LDC R24, c[0x0][0x8a0] ;  /* 0x00022800ff18bb82 */ /* 0x002ea40000000800 */
.L_x_93:
[----:B-----5:R-:W-:Y:S01]  /*6040*/  FSETP.NEU.AND P3, PT, R26, RZ, PT ;  /* 0x000000ff1a00720b */ /* 0x020fe20003f6d000 */
[----:B------:R-:W-:Y:S01]  /*6050*/  IMAD.U32 R2, RZ, RZ, UR46 ;  /* 0x0000002eff027e24 */ /* 0x000fe2000f8e00ff */
[----:B------:R-:W-:Y:S01]  /*6060*/  SEL R5, RZ, 0xffffffff, P2 ;  /* 0xffffffffff057807 */ /* 0x000fe20001000000 */
[----:B------:R-:W-:Y:S01]  /*6070*/  ULOP3.LUT UR4, UR55, 0x1, URZ, 0x3c, !UPT ;  /* 0x0000000137047892 */ /* 0x000fe2000f8e3cff */
[----:B------:R-:W-:Y:S01]  /*6080*/  @P1 LOP3.LUT P2, RZ, R45, 0xff, RZ, 0xc0, !PT ;  /* 0x000000ff2dff1812 */ /* 0x000fe2000784c0ff */
[----:B------:R-:W-:Y:S01]  /*6090*/  BSSY B1, `(.L_x_94) ;  /* 0x000003d000017945 */ /* 0x000fe20003800000 */
[----:B------:R-:W-:Y:S01]  /*60a0*/  @P1 SEL R0, RZ, 0xffffffff, P3 ;  /* 0xffffffffff001807 */ /* 0x000fe20001800000 */
[----:B------:R-:W-:Y:S01]  /*60b0*/  IMAD.MOV.U32 R65, RZ, RZ, 0x1 ;  /* 0x00000001ff417424 */ /* 0x000fe200078e00ff */
[----:B------:R-:W-:Y:S01]  /*60c0*/  LEA R2, R2, UR44, 0x3 ;  /* 0x0000002c02027c11 */ /* 0x000fe2000f8e18ff */
[----:B------:R-:W-:Y:S01]  /*60d0*/  IMAD.U32 R63, RZ, RZ, UR4 ;  /* 0x00000004ff3f7e24 */ /* 0x000fe2000f8e00ff */
[----:B------:R-:W-:Y:S01]  /*60e0*/  @P0 SEL R0, R5, R0, !P2 ;  /* 0x0000000005000207 */ /* 0x000fe20005000000 */
[----:B------:R-:W-:Y:S01]  /*60f0*/  IMAD.U32 R64, RZ, RZ, UR46 ;  /* 0x0000002eff407e24 */ /* 0x000fe2000f8e00ff */
[----:B------:R-:W-:Y:S02]  /*6100*/  LEA R27, R22, UR44, 0x3 ;  /* 0x0000002c161b7c11 */ /* 0x000fe4000f8e18ff */
[----:B------:R-:W-:Y:S02]  /*6110*/  CS2R R38, SRZ ;  /* 0x0000000000267805 */ /* 0x000fe4000001ff00 */
[----:B------:R-:W-:Y:S02]  /*6120*/  @P1 LOP3.LUT R0, R0, 0x1, RZ, 0xc0, !PT ;  /* 0x0000000100001812 */ /* 0x000fe400078ec0ff */
[----:B------:R-:W-:Y:S02]  /*6130*/  CS2R R36, SRZ ;  /* 0x0000000000247805 */ /* 0x000fe4000001ff00 */
[----:B------:R-:W-:Y:S02]  /*6140*/  SHF.L.U32 R3, R53, 0x1f, RZ ;  /* 0x0000001f35037819 */ /* 0x000fe400000006ff */
[----:B------:R-:W-:Y:S02]  /*6150*/  CS2R R30, SRZ ;  /* 0x00000000001e7805 */ /* 0x000fe4000001ff00 */
[----:B------:R-:W-:Y:S02]  /*6160*/  ISETP.NE.U32.OR P5, PT, R0, 0x1, !P1 ;  /* 0x000000010000780c */ /* 0x000fe40004fa5470 */
[----:B------:R-:W-:Y:S02]  /*6170*/  CS2R R28, SRZ ;  /* 0x00000000001c7805 */ /* 0x000fe4000001ff00 */
[----:B------:R-:W-:Y:S02]  /*6180*/  PLOP3.LUT P2, PT, PT, PT, UP1, 0x80, 0x8 ;  /* 0x000000000008781c */ /* 0x000fe40003f4f018 */
[----:B------:R-:W-:Y:S02]  /*6190*/  LEA.HI R25, R22, R22, RZ, 0x1 ;  /* 0x0000001616197211 */ /* 0x000fe400078f08ff */
[----:B------:R-:W-:Y:S02]  /*61a0*/  LOP3.LUT P4, R50, R45, 0xff, RZ, 0xc0, !PT ;  /* 0x000000ff2d327812 */ /* 0x000fe4000788c0ff */
[----:B------:R-:W-:Y:S02]  /*61b0*/  SEL R4, RZ, 0xffffffff, P3 ;  /* 0xffffffffff047807 */ /* 0x000fe40001800000 */
[----:B------:R-:W-:Y:S02]  /*61c0*/  P2R R61, PR, RZ, 0x20 ;  /* 0x00000020ff3d7803 */ /* 0x000fe40000000000 */
[----:B------:R-:W-:Y:S03]  /*61d0*/  @P5 SHF.L.U32 R0, R63, 0x1f, RZ ;  /* 0x0000001f3f005819 */ /* 0x000fe600000006ff */
[----:B------:R-:W-:Y:S01]  /*61e0*/  @P2 SEL R4, R5, R4, !P4 ;  /* 0x0000000405042207 */ /* 0x000fe20006000000 */
[----:B------:R1:W3:Y:S03]  /*61f0*/  @P5 SYNCS.PHASECHK.TRANS64.TRYWAIT P1, [R2+URZ+0x50], R0 ;  /* 0x00005000020055a7 */ /* 0x0002e600080211ff */
[----:B------:R-:W-:Y:S04]  /*6200*/  LOP3.LUT R4, R4, 0x1, RZ, 0xc0, !PT ;  /* 0x0000000104047812 */ /* 0x000fe800078ec0ff */
[----:B------:R-:W-:Y:S04]  /*6210*/  ISETP.NE.U32.AND P2, PT, R4, 0x1, PT ;  /* 0x000000010400780c */ /* 0x000fe80003f45070 */
[----:B------:R-:W-:Y:S01]  /*6220*/  P2R R66, PR, RZ, 0x4 ;  /* 0x00000004ff427803 */ /* 0x000fe20000000000 */
[----:B------:R4:W2:Y:S01]  /*6230*/  SYNCS.PHASECHK.TRANS64.TRYWAIT P0, [R27+URZ+0xb0], R3 ;  /* 0x0000b0031b0075a7 */ /* 0x0008a200080011ff */
[C---:B-1----:R-:W-:Y:S01]  /*6240*/  IMAD.SHL.U32 R0, R25.reuse, 0x20, RZ ;  /* 0x0000002019007824 */ /* 0x042fe200078e00ff */
[----:B------:R-:W-:Y:S04]  /*6250*/  LOP3.LUT R25, R25, 0xffe, RZ, 0xc0, !PT ;  /* 0x00000ffe19197812 */ /* 0x000fe800078ec0ff */
[----:B------:R-:W-:Y:S01]  /*6260*/  LOP3.LUT R0, R0, 0xffffffc0, RZ, 0xc0, !PT ;  /* 0xffffffc000007812 */ /* 0x000fe200078ec0ff */
[----:B------:R-:W-:Y:S04]  /*6270*/  IMAD.IADD R25, R22, 0x1, -R25 ;  /* 0x0000000116197824 */ /* 0x000fe800078e0a19 */
[----:B------:R-:W-:Y:S04]  /*6280*/  IMAD.IADD R0, R23, 0x1, R0 ;  /* 0x0000000117007824 */ /* 0x000fe800078e0200 */
[----:B------:R-:W-:Y:S01]  /*6290*/  IMAD R25, R25, 0x100000, R0 ;  /* 0x0010000019197824 */ /* 0x000fe200078e0200 */
[----:B---3--:R-:W-:Y:S01]  /*62a0*/  @P5 SEL R65, RZ, 0x1, !P1 ;  /* 0x00000001ff415807 */ /* 0x008fe20004800000 */
[----:B----4-:R-:W-:Y:S06]  /*62b0*/  @!P5 BRA `(.L_x_95) ;  /* 0x000000000068d947 */ /* 0x010fec0003800000 */
[----:B------:R-:W-:Y:S01]  /*62c0*/  HFMA2 R31, -RZ, RZ, 0, 0 ;  /* 0x00000000ff1f7431 */ /* 0x000fe200000001ff */
[----:B------:R-:W-:Y:S01]  /*62d0*/  ISETP.NE.AND P1, PT, R65, RZ, PT ;  /* 0x000000ff4100720c */ /* 0x000fe20003f25270 */
[----:B------:R-:W-:Y:S01]  /*62e0*/  IMAD.U32 R0, RZ, RZ, UR46 ;  /* 0x0000002eff007e24 */ /* 0x000fe2000f8e00ff */
[----:B------:R-:W-:Y:S11]  /*62f0*/  BSSY B0, `(.L_x_96) ;  /* 0x0000005000007945 */ /* 0x000ff60003800000 */
[----:B------:R-:W-:Y:S05]  /*6300*/  @P1 BRA `(.L_x_97) ;  /* 0x00000000000c1947 */ /* 0x000fea0003800000 */
[----:B------:R-:W-:Y:S04]  /*6310*/  SHF.L.U32 R4, R63, 0x1f, RZ ;  /* 0x0000001f3f047819 */ /* 0x000fe800000006ff */
[----:B------:R-:W1:Y:S02]  /*6320*/  SYNCS.PHASECHK.TRANS64.TRYWAIT P1, [R2+URZ+0x50], R4 ;  /* 0x00005004020075a7 */ /* 0x000e6400080211ff */
[----:B-1----:R-:W-:Y:S05]  /*6330*/  @!P1 BRA `(.L_x_98) ;  /* 0x0000001c00cc9947 */ /* 0x002fea0003800000 */
.L_x_97:
[----:B------:R-:W-:Y:S05]  /*6340*/  BSYNC B0 ;  /* 0x0000000000007941 */ /* 0x000fea0003800000 */
.L_x_96:
[----:B------:R-:W-:Y:S01]  /*6350*/  ISETP.NE.AND P1, PT, R66, RZ, PT ;  /* 0x000000ff4200720c */ /* 0x000fe20003f25270 */
[----:B------:R-:W-:Y:S01]  /*6360*/  IMAD.MOV.U32 R30, RZ, RZ, RZ ;  /* 0x000000ffff1e7224 */ /* 0x000fe200078e00ff */
[----:B------:R-:W-:Y:S02]  /*6370*/  CS2R R28, SRZ ;  /* 0x00000000001c7805 */ /* 0x000fe4000001ff00 */
[----:B------:R-:W-:Y:S02]  /*6380*/  CS2R R38, SRZ ;  /* 0x0000000000267805 */ /* 0x000fe4000001ff00 */
[----:B------:R-:W-:Y:S07]  /*6390*/  CS2R R36, SRZ ;  /* 0x0000000000247805 */ /* 0x000fee000001ff00 */
[----:B-1----:R-:W-:Y:S01]  /*63a0*/  @P1 IMAD R2, R0, 0x800, R44 ;  /* 0x0000080000021824 */ /* 0x002fe200078e022c */
[----:B------:R-:W-:Y:S05]  /*63b0*/  @P1 WARPSYNC.ALL ;  /* 0x0000000000001948 */ /* 0x000fea0003800000 */
[----:B------:R-:W-:Y:S01]  /*63c0*/  @P1 LEA R2, R2, UR44, 0x1 ;  /* 0x0000002c02021c11 */ /* 0x000fe2000f8e08ff */
[----:B------:R-:W-:Y:S04]  /*63d0*/  UIADD3 UR4, UPT, UPT, UR46, 0x1, URZ ;  /* 0x000000012e047890 */ /* 0x000fe8000fffe0ff */
[----:B------:R1:W3:Y:S01]  /*63e0*/  @P1 LDSM.16.M88.4 R28, [R2+0x200] ;  /* 0x00020000021c183b */ /* 0x0002e20000000200 */
[----:B------:R-:W-:Y:S01]  /*63f0*/  UISETP.NE.AND UP0, UPT, UR4, 0x3, UPT ;  /* 0x000000030400788c */ /* 0x000fe2000bf05270 */
[----:B------:R-:W-:Y:S03]  /*6400*/  @P1 IMAD R0, R54, 0x2, R2 ;  /* 0x0000000236001824 */ /* 0x000fe600078e0202 */
[----:B------:R-:W-:Y:S02]  /*6410*/  USEL UR5, URZ, 0x1, UP0 ;  /* 0x00000001ff057887 */ /* 0x000fe40008000000 */
[----:B------:R1:W4:Y:S01]  /*6420*/  @P1 LDSM.16.M88.4 R36, [R0+0x200] ;  /* 0x000200000024183b */ /* 0x0003220000000200 */
[----:B------:R-:W-:Y:S03]  /*6430*/  USEL UR4, UR4, URZ, UP0 ;  /* 0x000000ff04047287 */ /* 0x000fe60008000000 */
[----:B------:R-:W-:Y:S03]  /*6440*/  LOP3.LUT R63, R63, UR5, RZ, 0x3c, !PT ;  /* 0x000000053f3f7c12 */ /* 0x000fe6000f8e3cff */
[----:B------:R-:W-:Y:S02]  /*6450*/  IMAD.U32 R64, RZ, RZ, UR4 ;  /* 0x00000004ff407e24 */ /* 0x000fe4000f8e00ff */
.L_x_95:
[----:B------:R-:W-:Y:S05]  /*6460*/  BSYNC B1 ;  /* 0x0000000000017941 */ /* 0x000fea0003800000 */
.L_x_94:
[----:B-1----:R-:W-:Y:S04]  /*6470*/  SHF.R.U32.HI R0, RZ, 0x15, R25 ;  /* 0x00000015ff007819 */ /* 0x002fe80000011619 */
[----:B------:R-:W-:Y:S01]  /*6480*/  LOP3.LUT P1, RZ, R0, 0x3, R46, 0x48, !PT ;  /* 0x0000000300ff7812 */ /* 0x000fe2000782482e */
[----:B------:R-:W-:Y:S01]  /*6490*/  @!UPT UIADD3 URZ, UPT, UPT, URZ, URZ, URZ ;  /* 0x000000fffffff290 */ /* 0x000fe2000fffe0ff */
[----:B--2---:R-:W-:Y:S11]  /*64a0*/  @P0 BRA `(.L_x_99) ;  /* 0x0000000000080947 */ /* 0x004ff60003800000 */
[----:B------:R-:W1:Y:S02]  /*64b0*/  SYNCS.PHASECHK.TRANS64.TRYWAIT P0, [R27+URZ+0xb0], R3 ;  /* 0x0000b0031b0075a7 */ /* 0x000e6400080011ff */
[----:B-1----:R-:W-:Y:S05]  /*64c0*/  @!P0 BRA `(.L_x_100) ;  /* 0x0000001c007c8947 */ /* 0x002fea0003800000 */
.L_x_99:
[----:B------:R-:W-:Y:S05]  /*64d0*/  @!P1 BRA `(.L_x_101) ;  /* 0x0000000000409947 */ /* 0x000fea0003800000 */
[----:B------:R-:W2:Y:S01]  /*64e0*/  LDCU.64 UR8, c[0x4][0x70] ;  /* 0x01000e00ff0877ac */ /* 0x000ea20008000a00 */
[----:B-1----:R-:W-:Y:S01]  /*64f0*/  MOV R3, 0x0 ;  /* 0x0000000000037802 */ /* 0x002fe20000000f00 */
[----:B------:R-:W-:Y:S02]  /*6500*/  HFMA2 R12, -RZ, RZ, 0, 5.9604644775390625e-08 ;  /* 0x00000001ff0c7431 */ /* 0x000fe400000001ff */
[----:B------:R-:W-:Y:S02]  /*6510*/  IMAD.MOV.U32 R8, RZ, RZ, 0x192 ;  /* 0x00000192ff087424 */ /* 0x000fe400078e00ff */
[----:B------:R-:W-:Y:S01]  /*6520*/  IMAD.MOV.U32 R13, RZ, RZ, RZ ;  /* 0x000000ffff0d7224 */ /* 0x000fe200078e00ff */
[----:B------:R-:W1:Y:S01]  /*6530*/  LDCU.64 UR6, c[0x4][0x78] ;  /* 0x01000f00ff0677ac */ /* 0x000e620008000a00 */
[----:B------:R-:W3:Y:S01]  /*6540*/  LDC.64 R2, c[0x4][R3] ;  /* 0x0100000003027b82 */ /* 0x000ee20000000a00 */
[----:B------:R-:W5:Y:S01]  /*6550*/  LDCU.64 UR4, c[0x4][0x10] ;  /* 0x01000200ff0477ac */ /* 0x000f620008000a00 */
[----:B--2---:R-:W-:Y:S01]  /*6560*/  MOV R5, UR9 ;  /* 0x0000000900057c02 */ /* 0x004fe20008000f00 */
[----:B------:R-:W-:Y:S01]  /*6570*/  IMAD.U32 R4, RZ, RZ, UR8 ;  /* 0x00000008ff047e24 */ /* 0x000fe2000f8e00ff */
[----:B-1----:R-:W-:Y:S01]  /*6580*/  MOV R7, UR7 ;  /* 0x0000000700077c02 */ /* 0x002fe20008000f00 */
[----:B------:R-:W-:Y:S01]  /*6590*/  IMAD.U32 R6, RZ, RZ, UR6 ;  /* 0x00000006ff067e24 */ /* 0x000fe2000f8e00ff */
[----:B-----5:R-:W-:Y:S01]  /*65a0*/  MOV R11, UR5 ;  /* 0x00000005000b7c02 */ /* 0x020fe20008000f00 */
[----:B------:R-:W-:Y:S02]  /*65b0*/  IMAD.U32 R10, RZ, RZ, UR4 ;  /* 0x00000004ff0a7e24 */ /* 0x000fe4000f8e00ff */
[----:B------:R-:W-:Y:S07]  /*65c0*/  LEPC R20, `(.L_x_101) ;  /* 0x000000001014794e */ /* 0x000fee0000000000 */
[----:B---34-:R-:W-:Y:S05]  /*65d0*/  CALL.ABS.NOINC R2 ;  /* 0x0000000002007343 */ /* 0x018fea0003c00000 */
.L_x_101:
[----:B-1-3--:R-:W-:Y:S01]  /*65e0*/  SHF.L.U32 R3, R28, 0x10, RZ ;  /* 0x000000101c037819 */ /* 0x00afe200000006ff */
[----:B------:R-:W-:Y:S05]  /*65f0*/  WARPSYNC.ALL ;  /* 0x0000000000007948 */ /* 0x000fea0003800000 */
[----:B------:R-:W-:Y:S01]  /*6600*/  R2UR UR4, R25 ;  /* 0x00000000190472ca */ /* 0x000fe200000e0000 */
[----:B------:R-:W-:Y:S01]  /*6610*/  BSSY.RECONVERGENT B0, `(.L_x_102) ;  /* 0x0000051000007945 */ /* 0x000fe20003800200 */
[----:B------:R-:W-:Y:S02]  /*6620*/  SHF.L.U32 R20, R30, 0x10, RZ ;  /* 0x000000101e147819 */ /* 0x000fe400000006ff */
[----:B------:R-:W-:Y:S02]  /*6630*/  SHF.L.U32 R62, R54, 0x1, RZ ;  /* 0x00000001363e7819 */ /* 0x000fe400000006ff */
[----:B------:R-:W-:Y:S07]  /*6640*/  ISETP.NE.AND P0, PT, R55, RZ, PT ;  /* 0x000000ff3700720c */ /* 0x000fee0003f05270 */
[----:B------:R-:W1:Y:S02]  /*6650*/  LDTM.16dp256bit.x4 R4, tmem[UR4] ;  /* 0x00000004000479ee */ /* 0x000e640008120000 */
[----:B-1----:R-:W-:Y:S01]  /*6660*/  FMUL R0, R24, R4 ;  /* 0x0000000418007220 */ /* 0x002fe20000400000 */
[----:B------:R-:W-:Y:S01]  /*6670*/  LOP3.LUT R4, R28, 0xffff0000, RZ, 0xc0, !PT ;  /* 0xffff00001c047812 */ /* 0x000fe200078ec0ff */
[----:B------:R-:W-:Y:S01]  /*6680*/  FMUL R2, R24, R5 ;  /* 0x0000000518027220 */ /* 0x000fe20000400000 */
[C---:B------:R-:W-:Y:S01]  /*6690*/  SHF.L.U32 R5, R29.reuse, 0x10, RZ ;  /* 0x000000101d057819 */ /* 0x040fe200000006ff */
[----:B------:R-:W-:Y:S01]  /*66a0*/  FFMA R0, R26, R3, R0 ;  /* 0x000000031a007223 */ /* 0x000fe20000000000 */
[----:B------:R-:W-:Y:S01]  /*66b0*/  FMUL R3, R24, R6 ;  /* 0x0000000618037220 */ /* 0x000fe20000400000 */
[----:B------:R-:W-:Y:S01]  /*66c0*/  LOP3.LUT R6, R29, 0xffff0000, RZ, 0xc0, !PT ;  /* 0xffff00001d067812 */ /* 0x000fe200078ec0ff */
[----:B------:R-:W-:Y:S01]  /*66d0*/  FFMA R2, R26, R4, R2 ;  /* 0x000000041a027223 */ /* 0x000fe20000000002 */
[----:B------:R-:W-:Y:S01]  /*66e0*/  FMUL R7, R24, R7 ;  /* 0x0000000718077220 */ /* 0x000fe20000400000 */
[----:B------:R-:W-:Y:S01]  /*66f0*/  FFMA R3, R26, R5, R3 ;  /* 0x000000051a037223 */ /* 0x000fe20000000003 */
[C---:B------:R-:W-:Y:S01]  /*6700*/  FMUL R4, R24.reuse, R8 ;  /* 0x0000000818047220 */ /* 0x040fe20000400000 */
[----:B------:R-:W-:Y:S01]  /*6710*/  FMUL R5, R24, R9 ;  /* 0x0000000918057220 */ /* 0x000fe20000400000 */
[----:B------:R-:W-:Y:S01]  /*6720*/  F2FP.BF16.F32.PACK_AB R32, R2, R0 ;  /* 0x000000000220723e */ /* 0x000fe200000010ff */
[----:B------:R-:W-:Y:S01]  /*6730*/  FFMA R7, R26, R6, R7 ;  /* 0x000000061a077223 */ /* 0x000fe20000000007 */
[----:B------:R-:W-:Y:S01]  /*6740*/  LOP3.LUT R0, R30, 0xffff0000, RZ, 0xc0, !PT ;  /* 0xffff00001e007812 */ /* 0x000fe200078ec0ff */
[----:B------:R-:W-:Y:S01]  /*6750*/  FFMA R4, R26, R20, R4 ;  /* 0x000000141a047223 */ /* 0x000fe20000000004 */
[----:B------:R-:W-:Y:S01]  /*6760*/  SHF.L.U32 R2, R31, 0x10, RZ ;  /* 0x000000101f027819 */ /* 0x000fe200000006ff */
[----:B------:R-:W-:Y:S01]  /*6770*/  FMUL R6, R24, R10 ;  /* 0x0000000a18067220 */ /* 0x000fe20000400000 */
[----:B------:R-:W-:Y:S01]  /*6780*/  F2FP.BF16.F32.PACK_AB R33, R7, R3 ;  /* 0x000000030721723e */ /* 0x000fe200000010ff */
[C---:B------:R-:W-:Y:S01]  /*6790*/  FFMA R5, R26.reuse, R0, R5 ;  /* 0x000000001a057223 */ /* 0x040fe20000000005 */
[----:B------:R-:W-:Y:S01]  /*67a0*/  LOP3.LUT R3, R31, 0xffff0000, RZ, 0xc0, !PT ;  /* 0xffff00001f037812 */ /* 0x000fe200078ec0ff */
[----:B------:R-:W-:Y:S01]  /*67b0*/  FFMA R6, R26, R2, R6 ;  /* 0x000000021a067223 */ /* 0x000fe20000000006 */
[----:B----4-:R-:W-:Y:S01]  /*67c0*/  SHF.L.U32 R7, R36, 0x10, RZ ;  /* 0x0000001024077819 */ /* 0x010fe200000006ff */
[----:B------:R-:W-:Y:S01]  /*67d0*/  FMUL R11, R24, R11 ;  /* 0x0000000b180b7220 */ /* 0x000fe20000400000 */
[----:B------:R-:W-:Y:S01]  /*67e0*/  LOP3.LUT R0, R36, 0xffff0000, RZ, 0xc0, !PT ;  /* 0xffff000024007812 */ /* 0x000fe200078ec0ff */
[C---:B------:R-:W-:Y:S01]  /*67f0*/  FMUL R8, R24.reuse, R12 ;  /* 0x0000000c18087220 */ /* 0x040fe20000400000 */
[----:B------:R-:W-:Y:S01]  /*6800*/  SHF.L.U32 R2, R37, 0x10, RZ ;  /* 0x0000001025027819 */ /* 0x000fe200000006ff */
[----:B------:R-:W-:Y:S01]  /*6810*/  FMUL R9, R24, R13 ;  /* 0x0000000d18097220 */ /* 0x000fe20000400000 */
[----:B------:R-:W-:Y:S01]  /*6820*/  F2FP.BF16.F32.PACK_AB R34, R5, R4 ;  /* 0x000000040522723e */ /* 0x000fe200000010ff */
[C---:B------:R-:W-:Y:S01]  /*6830*/  FFMA R11, R26.reuse, R3, R11 ;  /* 0x000000031a0b7223 */ /* 0x040fe2000000000b */
[----:B------:R-:W-:Y:S01]  /*6840*/  MOV R5, UR46 ;  /* 0x0000002e00057c02 */ /* 0x000fe20008000f00 */
[C---:B------:R-:W-:Y:S01]  /*6850*/  FFMA R8, R26.reuse, R7, R8 ;  /* 0x000000071a087223 */ /* 0x040fe20000000008 */
[----:B------:R-:W-:Y:S01]  /*6860*/  SHF.L.U32 R3, R39, 0x10, RZ ;  /* 0x0000001027037819 */ /* 0x000fe200000006ff */
[----:B------:R-:W-:Y:S01]  /*6870*/  FFMA R9, R26, R0, R9 ;  /* 0x000000001a097223 */ /* 0x000fe20000000009 */
[----:B------:R-:W-:Y:S01]  /*6880*/  LOP3.LUT R0, R37, 0xffff0000, RZ, 0xc0, !PT ;  /* 0xffff000025007812 */ /* 0x000fe200078ec0ff */
[C---:B------:R-:W-:Y:S01]  /*6890*/  FMUL R10, R24.reuse, R14 ;  /* 0x0000000e180a7220 */ /* 0x040fe20000400000 */
[----:B------:R-:W-:Y:S01]  /*68a0*/  LOP3.LUT R4, R39, 0xffff0000, RZ, 0xc0, !PT ;  /* 0xffff000027047812 */ /* 0x000fe200078ec0ff */
[C---:B------:R-:W-:Y:S01]  /*68b0*/  FMUL R15, R24.reuse, R15 ;  /* 0x0000000f180f7220 */ /* 0x040fe20000400000 */
[----:B------:R-:W-:Y:S01]  /*68c0*/  FMUL R12, R24, R16 ;  /* 0x00000010180c7220 */ /* 0x000fe20000400000 */
[----:B------:R-:W-:Y:S01]  /*68d0*/  FFMA R10, R26, R2, R10 ;  /* 0x000000021a0a7223 */ /* 0x000fe2000000000a */
[----:B------:R-:W-:Y:S01]  /*68e0*/  LOP3.LUT R2, R38, 0xffff0000, RZ, 0xc0, !PT ;  /* 0xffff000026027812 */ /* 0x000fe200078ec0ff */
[----:B------:R-:W-:Y:S01]  /*68f0*/  FFMA R15, R26, R0, R15 ;  /* 0x000000001a0f7223 */ /* 0x000fe2000000000f */
[----:B------:R-:W-:Y:S01]  /*6900*/  SHF.L.U32 R0, R38, 0x10, RZ ;  /* 0x0000001026007819 */ /* 0x000fe200000006ff */
[C---:B------:R-:W-:Y:S01]  /*6910*/  FMUL R13, R24.reuse, R17 ;  /* 0x00000011180d7220 */ /* 0x040fe20000400000 */
[C---:B------:R-:W-:Y:S01]  /*6920*/  FMUL R14, R24.reuse, R18 ;  /* 0x00000012180e7220 */ /* 0x040fe20000400000 */
[----:B------:R-:W-:Y:S01]  /*6930*/  FMUL R19, R24, R19 ;  /* 0x0000001318137220 */ /* 0x000fe20000400000 */
[----:B------:R-:W-:Y:S01]  /*6940*/  LEA R5, R5, R44, 0xb ;  /* 0x0000002c05057211 */ /* 0x000fe200078e58ff */
[C---:B------:R-:W-:Y:S01]  /*6950*/  FFMA R12, R26.reuse, R0, R12 ;  /* 0x000000001a0c7223 */ /* 0x040fe2000000000c */
[C---:B------:R-:W-:Y:S01]  /*6960*/  FFMA R13, R26.reuse, R2, R13 ;  /* 0x000000021a0d7223 */ /* 0x040fe2000000000d */
[C---:B------:R-:W-:Y:S01]  /*6970*/  FFMA R14, R26.reuse, R3, R14 ;  /* 0x000000031a0e7223 */ /* 0x040fe2000000000e */
[----:B------:R-:W-:Y:S01]  /*6980*/  FFMA R19, R26, R4, R19 ;  /* 0x000000041a137223 */ /* 0x000fe20000000013 */
[----:B------:R-:W-:Y:S02]  /*6990*/  F2FP.BF16.F32.PACK_AB R35, R11, R6 ;  /* 0x000000060b23723e */ /* 0x000fe400000010ff */
[----:B------:R-:W-:Y:S02]  /*69a0*/  LEA R5, R5, UR44, 0x1 ;  /* 0x0000002c05057c11 */ /* 0x000fe4000f8e08ff */
[----:B------:R-:W-:Y:S02]  /*69b0*/  F2FP.BF16.F32.PACK_AB R8, R9, R8 ;  /* 0x000000080908723e */ /* 0x000fe400000010ff */
[----:B------:R-:W-:Y:S01]  /*69c0*/  F2FP.BF16.F32.PACK_AB R9, R15, R10 ;  /* 0x0000000a0f09723e */ /* 0x000fe200000010ff */
[----:B------:R1:W-:Y:S01]  /*69d0*/  STSM.16.M88.4 [R5+0x200], R32 ;  /* 0x0002002005007844 */ /* 0x0003e20000000200 */
[----:B------:R-:W-:Y:S02]  /*69e0*/  F2FP.BF16.F32.PACK_AB R10, R13, R12 ;  /* 0x0000000c0d0a723e */ /* 0x000fe400000010ff */
[----:B------:R-:W-:Y:S02]  /*69f0*/  F2FP.BF16.F32.PACK_AB R11, R19, R14 ;  /* 0x0000000e130b723e */ /* 0x000fe400000010ff */
[----:B------:R-:W-:Y:S05]  /*6a00*/  IADD3 R0, PT, PT, R62, 0x200, R5 ;  /* 0x000002003e007810 */ /* 0x000fea0007ffe005 */
[----:B------:R1:W-:Y:S01]  /*6a10*/  STSM.16.M88.4 [R0], R8 ;  /* 0x0000000800007844 */ /* 0x0003e20000000200 */
[----:B------:R-:W-:Y:S01]  /*6a20*/  @!PT LDS RZ, [RZ] ;  /* 0x00000000fffff984 */ /* 0x000fe20000000800 */
[----:B------:R-:W-:Y:S01]  /*6a30*/  @!PT LDS RZ, [RZ] ;  /* 0x00000000fffff984 */ /* 0x000fe20000000800 */
[----:B------:R-:W-:Y:S01]  /*6a40*/  @!PT LDS RZ, [RZ] ;  /* 0x00000000fffff984 */ /* 0x000fe20000000800 */
[----:B------:R-:W-:Y:S01]  /*6a50*/  @!PT LDS RZ, [RZ] ;  /* 0x00000000fffff984 */ /* 0x000fe20000000800 */
[----:B------:R2:W-:Y:S07]  /*6a60*/  MEMBAR.ALL.CTA ;  /* 0x0000000000007992 */ /* 0x0005ee0000008000 */
[----:B--2---:R-:W2:Y:S02]  /*6a70*/  FENCE.VIEW.ASYNC.S ;  /* 0x00000000000073c6 */ /* 0x004ea40000000000 */
[----:B--2---:R-:W-:Y:S06]  /*6a80*/  BAR.SYNC.DEFER_BLOCKING 0x1, 0x80 ;  /* 0x0042000000007b1d */ /* 0x004fec0000010000 */
[----:B------:R-:W-:Y:S05]  /*6a90*/  @P0 BRA `(.L_x_103) ;  /* 0x0000000000200947 */ /* 0x000fea0003800000 */
[----:B------:R-:W2:Y:S01]  /*6aa0*/  LDCU.64 UR6, c[0x0][0x348] ;  /* 0x00006900ff0677ac */ /* 0x000ea20008000a00 */
[----:B------:R-:W-:Y:S01]  /*6ab0*/  ULEA UR5, UR46, UR44, 0xc ;  /* 0x0000002c2e057291 */ /* 0x000fe2000f8e60ff */
[----:B------:R-:W-:Y:S03]  /*6ac0*/  UMOV UR51, UR36 ;  /* 0x0000002400337c82 */ /* 0x000fe60008000000 */
[----:B------:R-:W-:Y:S02]  /*6ad0*/  UIADD3 UR48, UPT, UPT, UR5, 0x200, URZ ;  /* 0x0000020005307890 */ /* 0x000fe4000fffe0ff */
[----:B--2---:R-:W-:Y:S04]  /*6ae0*/  UIADD3 UR4, UP0, UPT, UR6, 0x680, URZ ;  /* 0x0000068006047890 */ /* 0x004fe8000ff1e0ff */
[----:B------:R-:W-:Y:S09]  /*6af0*/  UIADD3.X UR5, UPT, UPT, URZ, UR7, URZ, UP0, !UPT ;  /* 0x00000007ff057290 */ /* 0x000ff200087fe4ff */
[----:B------:R2:W-:Y:S02]  /*6b00*/  UTMASTG.3D [UR48], [UR4] ;  /* 0x00000030040073b5 */ /* 0x0005e40008010000 */
[----:B--2---:R0:W-:Y:S02]  /*6b10*/  UTMACMDFLUSH ;  /* 0x00000000000079b7 */ /* 0x0041e40000000000 */
.L_x_103:
[----:B------:R-:W-:Y:S05]  /*6b20*/  BSYNC.RECONVERGENT B0 ;  /* 0x0000000000007941 */ /* 0x000fea0003800200 */
.L_x_102:
[----:B------:R-:W-:Y:S01]  /*6b30*/  UIADD3 UR47, UPT, UPT, UR46, 0x1, URZ ;  /* 0x000000012e2f7890 */ /* 0x000fe2000fffe0ff */
[----:B------:R-:W-:Y:S03]  /*6b40*/  BSSY.RECONVERGENT B0, `(.L_x_104) ;  /* 0x0000005000007945 */ /* 0x000fe60003800200 */
[----:B------:R-:W-:Y:S04]  /*6b50*/  UISETP.NE.AND UP0, UPT, UR47, 0x3, UPT ;  /* 0x000000032f00788c */ /* 0x000fe8000bf05270 */
[----:B------:R-:W-:Y:S01]  /*6b60*/  USEL UR45, UR47, URZ, UP0 ;  /* 0x000000ff2f2d7287 */ /* 0x000fe20008000000 */
[----:B------:R-:W-:Y:S11]  /*6b70*/  @P0 BRA `(.L_x_105) ;  /* 0x0000000000040947 */ /* 0x000ff60003800000 */
[----:B------:R-:W-:Y:S04]  /*6b80*/  DEPBAR.LE SB0, 0x1 ;  /* 0x000080400000791a */ /* 0x000fe80000000000 */
.L_x_105:
[----:B------:R-:W-:Y:S05]  /*6b90*/  BSYNC.RECONVERGENT B0 ;  /* 0x0000000000007941 */ /* 0x000fea0003800200 */
.L_x_104:
[----:B------:R-:W-:Y:S01]  /*6ba0*/  BAR.SYNC.DEFER_BLOCKING 0x1, 0x80 ;  /* 0x0042000000007b1d */ /* 0x000fe20000010000 */
[----:B------:R-:W-:Y:S01]  /*6bb0*/  ISETP.NE.AND P1, PT, R61, RZ, PT ;  /* 0x000000ff3d00720c */ /* 0x000fe20003f25270 */
[----:B------:R-:W-:Y:S01]  /*6bc0*/  UISETP.NE.AND UP0, UPT, UR53, URZ, UPT ;  /* 0x000000ff3500728c */ /* 0x000fe2000bf05270 */
[----:B------:R-:W-:Y:S11]  /*6bd0*/  LEA R2, R64, UR44, 0x3 ;  /* 0x0000002c40027c11 */ /* 0x000ff6000f8e18ff */
[----:B------:R-:W-:Y:S01]  /*6be0*/  @P1 SHF.L.U32 R3, R63, 0x1f, RZ ;  /* 0x0000001f3f031819 */ /* 0x000fe200000006ff */
[----:B------:R-:W-:Y:S06]  /*6bf0*/  BRA.U !UP0, `(.L_x_106) ;  /* 0x0000000108247547 */ /* 0x000fec000b800000 */
[----:B------:R-:W-:Y:S01]  /*6c00*/  IMAD.U32 R4, RZ, RZ, UR52 ;  /* 0x00000034ff047e24 */ /* 0x000fe2000f8e00ff */
[----:B-1----:R-:W-:Y:S01]  /*6c10*/  MOV R0, UR54 ;  /* 0x0000003600007c02 */ /* 0x002fe20008000f00 */
[----:B------:R-:W-:Y:S03]  /*6c20*/  UIADD3 UR4, UPT, UPT, UR52, 0x1, URZ ;  /* 0x0000000134047890 */ /* 0x000fe6000fffe0ff */
[----:B------:R-:W-:Y:S01]  /*6c30*/  @P1 LEA R4, R4, UR44, 0x3 ;  /* 0x0000002c04041c11 */ /* 0x000fe2000f8e18ff */
[----:B------:R-:W-:Y:S04]  /*6c40*/  UISETP.NE.AND UP0, UPT, UR4, 0x3, UPT ;  /* 0x000000030400788c */ /* 0x000fe8000bf05270 */
[----:B------:R-:W-:Y:S01]  /*6c50*/  @P1 VIADD R4, R4, 0x68 ;  /* 0x0000006804041836 */ /* 0x000fe20000000000 */
[----:B------:R-:W-:Y:S04]  /*6c60*/  USEL UR52, UR4, URZ, UP0 ;  /* 0x000000ff04347287 */ /* 0x000fe80008000000 */
[----:B------:R-:W-:Y:S04]  /*6c70*/  @P1 PRMT R0, R0, 0x654, R4 ;  /* 0x0000065400001816 */ /* 0x000fe80000000004 */
[----:B------:R2:W-:Y:S04]  /*6c80*/  @P1 SYNCS.ARRIVE.TRANS64.RED.A1T0 RZ, [R0+URZ], RZ ;  /* 0x000000ff00ff19a7 */ /* 0x0005e800081004ff */
.L_x_106:
[----:B------:R-:W3:Y:S01]  /*6c90*/  @P1 SYNCS.PHASECHK.TRANS64.TRYWAIT P0, [R2+URZ+0x50], R3 ;  /* 0x00005003020015a7 */ /* 0x000ee200080011ff */
[----:B------:R-:W-:Y:S01]  /*6ca0*/  BSSY B1, `(.L_x_107) ;  /* 0x0000013000017945 */ /* 0x000fe20003800000 */
[----:B---3--:R-:W-:Y:S03]  /*6cb0*/  @P1 SEL R65, RZ, 0x1, !P0 ;  /* 0x00000001ff411807 */ /* 0x008fe60004000000 */
[----:B------:R-:W-:Y:S05]  /*6cc0*/  @!P1 BRA `(.L_x_108) ;  /* 0x0000000000409947 */ /* 0x000fea0003800000 */
[----:B------:R-:W-:Y:S01]  /*6cd0*/  ISETP.NE.AND P1, PT, R66, RZ, PT ;  /* 0x000000ff4200720c */ /* 0x000fe20003f25270 */
[----:B------:R-:W-:Y:S01]  /*6ce0*/  BSSY B0, `(.L_x_109) ;  /* 0x0000009000007945 */ /* 0x000fe20003800000 */
[----:B------:R-:W-:Y:S11]  /*6cf0*/  ISETP.NE.AND P0, PT, R65, RZ, PT ;  /* 0x000000ff4100720c */ /* 0x000ff60003f05270 */
[----:B------:R-:W-:Y:S05]  /*6d00*/  @P1 IMAD R3, R64, 0x800, R44 ;  /* 0x0000080040031824 */ /* 0x000fea00078e022c */
[----:B------:R-:W-:Y:S05]  /*6d10*/  @P1 LEA R3, R3, UR44, 0x1 ;  /* 0x0000002c03031c11 */ /* 0x000fea000f8e08ff */
[----:B-12---:R-:W-:Y:S01]  /*6d20*/  @P1 IMAD.IADD R0, R62, 0x1, R3 ;  /* 0x000000013e001824 */ /* 0x006fe200078e0203 */
[----:B------:R-:W-:Y:S06]  /*6d30*/  @P0 BRA `(.L_x_110) ;  /* 0x00000000000c0947 */ /* 0x000fec0003800000 */
[----:B------:R-:W-:Y:S04]  /*6d40*/  SHF.L.U32 R63, R63, 0x1f, RZ ;  /* 0x0000001f3f3f7819 */ /* 0x000fe800000006ff */
[----:B------:R-:W1:Y:S02]  /*6d50*/  SYNCS.PHASECHK.TRANS64.TRYWAIT P0, [R2+URZ+0x50], R63 ;  /* 0x0000503f020075a7 */ /* 0x000e6400080011ff */
[----:B-1----:R-:W-:Y:S05]  /*6d60*/  @!P0 BRA `(.L_x_111) ;  /* 0x0000001400688947 */ /* 0x002fea0003800000 */
.L_x_110:
[----:B------:R-:W-:Y:S05]  /*6d70*/  BSYNC B0 ;  /* 0x0000000000007941 */ /* 0x000fea0003800000 */
.L_x_109:
[----:B------:R-:W-:Y:S11]  /*6d80*/  ISETP.NE.AND P0, PT, R66, RZ, PT ;  /* 0x000000ff4200720c */ /* 0x000ff60003f05270 */
[----:B------:R-:W-:Y:S02]  /*6d90*/  @!UPT UIADD3 URZ, UPT, UPT, URZ, URZ, URZ ;  /* 0x000000fffffff290 */ /* 0x000fe4000fffe0ff */
[----:B------:R-:W-:Y:S05]  /*6da0*/  @P0 WARPSYNC.ALL ;  /* 0x0000000000000948 */ /* 0x000fea0003800000 */
[----:B------:R3:W4:Y:S04]  /*6db0*/  @P0 LDSM.16.M88.4 R28, [R3+0x200] ;  /* 0x00020000031c083b */ /* 0x0007280000000200 */
[----:B------:R3:W2:Y:S02]  /*6dc0*/  @P0 LDSM.16.M88.4 R36, [R0+0x200] ;  /* 0x000200000024083b */ /* 0x0006a40000000200 */
.L_x_108:
[----:B------:R-:W-:Y:S05]  /*6dd0*/  BSYNC B1 ;  /* 0x0000000000017941 */ /* 0x000fea0003800000 */
.L_x_107:
[----:B-123--:R-:W-:Y:S05]  /*6de0*/  VIADD R0, R25, 0x20 ;  /* 0x0000002019007836 */ /* 0x00efea0000000000 */
[----:B------:R-:W-:Y:S04]  /*6df0*/  SHF.R.U32.HI R0, RZ, 0x15, R0 ;  /* 0x00000015ff007819 */ /* 0x000fe80000011600 */
[----:B------:R-:W-:Y:S11]  /*6e00*/  LOP3.LUT P0, RZ, R0, 0x3, R46, 0x48, !PT ;  /* 0x0000000300ff7812 */ /* 0x000ff6000780482e */
[----:B------:R-:W-:Y:S02]  /*6e10*/  @!UPT UIADD3 URZ, UPT, UPT, URZ, URZ, URZ ;  /* 0x000000fffffff290 */ /* 0x000fe4000fffe0ff */
[----:B------:R-:W-:Y:S05]  /*6e20*/  @!P0 BRA `(.L_x_112) ;  /* 0x0000000000408947 */ /* 0x000fea0003800000 */
[----:B------:R-:W1:Y:S01]  /*6e30*/  LDCU.64 UR8, c[0x4][0x70] ;  /* 0x01000e00ff0877ac */ /* 0x000e620008000a00 */
[----:B------:R-:W-:Y:S01]  /*6e40*/  MOV R3, 0x0 ;  /* 0x0000000000037802 */ /* 0x000fe20000000f00 */
[----:B------:R-:W-:Y:S02]  /*6e50*/  HFMA2 R12, -RZ, RZ, 0, 5.9604644775390625e-08 ;  /* 0x00000001ff0c7431 */ /* 0x000fe400000001ff */
[----:B------:R-:W-:Y:S02]  /*6e60*/  IMAD.MOV.U32 R8, RZ, RZ, 0x192 ;  /* 0x00000192ff087424 */ /* 0x000fe400078e00ff */
[----:B------:R-:W-:Y:S01]  /*6e70*/  IMAD.MOV.U32 R13, RZ, RZ, RZ ;  /* 0x000000ffff0d7224 */ /* 0x000fe200078e00ff */
[----:B------:R-:W2:Y:S01]  /*6e80*/  LDCU.64 UR6, c[0x4][0x78] ;  /* 0x01000f00ff0677ac */ /* 0x000ea20008000a00 */
[----:B------:R-:W3:Y:S01]  /*6e90*/  LDC.64 R2, c[0x4][R3] ;  /* 0x0100000003027b82 */ /* 0x000ee20000000a00 */
[----:B------:R-:W5:Y:S01]  /*6ea0*/  LDCU.64 UR4, c[0x4][0x10] ;  /* 0x01000200ff0477ac */ /* 0x000f620008000a00 */
[----:B-1----:R-:W-:Y:S01]  /*6eb0*/  MOV R5, UR9 ;  /* 0x0000000900057c02 */ /* 0x002fe20008000f00 */
[----:B------:R-:W-:Y:S01]  /*6ec0*/  IMAD.U32 R4, RZ, RZ, UR8 ;  /* 0x00000008ff047e24 */ /* 0x000fe2000f8e00ff */
[----:B--2---:R-:W-:Y:S01]  /*6ed0*/  MOV R7, UR7 ;  /* 0x0000000700077c02 */ /* 0x004fe20008000f00 */
[----:B------:R-:W-:Y:S01]  /*6ee0*/  IMAD.U32 R6, RZ, RZ, UR6 ;  /* 0x00000006ff067e24 */ /* 0x000fe2000f8e00ff */
[----:B-----5:R-:W-:Y:S01]  /*6ef0*/  MOV R11, UR5 ;  /* 0x00000005000b7c02 */ /* 0x020fe20008000f00 */
[----:B------:R-:W-:Y:S02]  /*6f00*/  IMAD.U32 R10, RZ, RZ, UR4 ;  /* 0x00000004ff0a7e24 */ /* 0x000fe4000f8e00ff */
[----:B------:R-:W-:Y:S07]  /*6f10*/  LEPC R20, `(.L_x_112) ;  /* 0x000000001014794e */ /* 0x000fee0000000000 */
[----:B---34-:R-:W-:Y:S05]  /*6f20*/  CALL.ABS.NOINC R2 ;  /* 0x0000000002007343 */ /* 0x018fea0003c00000 */
.L_x_112:
[----:B------:R-:W-:Y:S01]  /*6f30*/  ISETP.NE.AND P0, PT, R55, RZ, PT ;  /* 0x000000ff3700720c */ /* 0x000fe20003f05270 */
[----:B------:R-:W-:Y:S05]  /*6f40*/  WARPSYNC.ALL ;  /* 0x0000000000007948 */ /* 0x000fea0003800000 */
[----:B------:R-:W-:Y:S01]  /*6f50*/  R2UR UR4, R25 ;  /* 0x00000000190472ca */ /* 0x000fe200000e0000 */
[----:B------:R-:W-:Y:S01]  /*6f60*/  BSSY.RECONVERGENT B0, `(.L_x_113) ;  /* 0x0000057000007945 */ /* 0x000fe20003800200 */
[C---:B----4-:R-:W-:Y:S02]  /*6f70*/  SHF.L.U32 R20, R28.reuse, 0x10, RZ ;  /* 0x000000101c147819 */ /* 0x050fe400000006ff */
[----:B------:R-:W-:Y:S02]  /*6f80*/  LOP3.LUT R21, R28, 0xffff0000, RZ, 0xc0, !PT ;  /* 0xffff00001c157812 */ /* 0x000fe400078ec0ff */
[----:B------:R-:W-:Y:S02]  /*6f90*/  SHF.L.U32 R25, R29, 0x10, RZ ;  /* 0x000000101d197819 */ /* 0x000fe400000006ff */
[----:B------:R-:W-:Y:S02]  /*6fa0*/  SHF.L.U32 R28, R30, 0x10, RZ ;  /* 0x000000101e1c7819 */ /* 0x000fe400000006ff */
[C---:B------:R-:W-:Y:S02]  /*6fb0*/  SHF.L.U32 R32, R36.reuse, 0x10, RZ ;  /* 0x0000001024207819 */ /* 0x040fe400000006ff */
[----:B------:R-:W-:Y:S01]  /*6fc0*/  LOP3.LUT R33, R36, 0xffff0000, RZ, 0xc0, !PT ;  /* 0xffff000024217812 */ /* 0x000fe200078ec0ff */
[----:B------:R-:W1:Y:S01]  /*6fd0*/  LDTM.16dp256bit.x4 R4, tmem[UR4+0x20] ;  /* 0x00002004000479ee */ /* 0x000e620008120000 */
[----:B------:R-:W-:Y:S01]  /*6fe0*/  R2UR UR4, R27 ;  /* 0x000000001b0472ca */ /* 0x000fe200000e0000 */
[----:B------:R-:W-:Y:S01]  /*6ff0*/  NOP ;  /* 0x0000000000007918 */ /* 0x000fe20000000000 */
[----:B------:R-:W-:Y:S02]  /*7000*/  LOP3.LUT R27, R29, 0xffff0000, RZ, 0xc0, !PT ;  /* 0xffff00001d1b7812 */ /* 0x000fe400078ec0ff */
[----:B------:R-:W-:Y:S02]  /*7010*/  LOP3.LUT R29, R30, 0xffff0000, RZ, 0xc0, !PT ;  /* 0xffff00001e1d7812 */ /* 0x000fe400078ec0ff */
[C---:B------:R-:W-:Y:S02]  /*7020*/  SHF.L.U32 R30, R31.reuse, 0x10, RZ ;  /* 0x000000101f1e7819 */ /* 0x040fe400000006ff */
[----:B------:R-:W-:Y:S02]  /*7030*/  LOP3.LUT R31, R31, 0xffff0000, RZ, 0xc0, !PT ;  /* 0xffff00001f1f7812 */ /* 0x000fe400078ec0ff */
[C---:B------:R-:W-:Y:S02]  /*7040*/  SHF.L.U32 R34, R37.reuse, 0x10, RZ ;  /* 0x0000001025227819 */ /* 0x040fe400000006ff */
[----:B------:R-:W-:Y:S01]  /*7050*/  LOP3.LUT R35, R37, 0xffff0000, RZ, 0xc0, !PT ;  /* 0xffff000025237812 */ /* 0x000fe200078ec0ff */
[----:B------:R-:W-:Y:S01]  /*7060*/  UIADD3 UR4, UPT, UPT, UR4, 0xd0, URZ ;  /* 0x000000d004047890 */ /* 0x000fe2000fffe0ff */
[C---:B------:R-:W-:Y:S02]  /*7070*/  SHF.L.U32 R36, R38.reuse, 0x10, RZ ;  /* 0x0000001026247819 */ /* 0x040fe400000006ff */
[----:B------:R-:W-:Y:S01]  /*7080*/  LOP3.LUT R37, R38, 0xffff0000, RZ, 0xc0, !PT ;  /* 0xffff000026257812 */ /* 0x000fe200078ec0ff */
[----:B------:R-:W-:Y:S01]  /*7090*/  UPRMT UR4, UR54, 0x654, UR4 ;  /* 0x0000065436047896 */ /* 0x000fe20008000004 */
[C---:B------:R-:W-:Y:S02]  /*70a0*/  SHF.L.U32 R38, R39.reuse, 0x10, RZ ;  /* 0x0000001027267819 */ /* 0x040fe400000006ff */
[----:B------:R-:W-:Y:S01]  /*70b0*/  LOP3.LUT R39, R39, 0xffff0000, RZ, 0xc0, !PT ;  /* 0xffff000027277812 */ /* 0x000fe200078ec0ff */
[C---:B-1----:R-:W-:Y:S01]  /*70c0*/  FMUL R4, R24.reuse, R4 ;  /* 0x0000000418047220 */ /* 0x042fe20000400000 */
[C---:B------:R-:W-:Y:S01]  /*70d0*/  FMUL R5, R24.reuse, R5 ;  /* 0x0000000518057220 */ /* 0x040fe20000400000 */
[----:B------:R-:W-:Y:S03]  /*70e0*/  FMUL R6, R24, R6 ;  /* 0x0000000618067220 */ /* 0x000fe60000400000 */
[----:B------:R-:W-:Y:S01]  /*70f0*/  SYNCS.ARRIVE.TRANS64.RED.A1T0 RZ, [UR4], RZ ;  /* 0x000000ffffff79a7 */ /* 0x000fe20008100404 */
[C---:B------:R-:W-:Y:S01]  /*7100*/  FFMA R4, R26.reuse, R20, R4 ;  /* 0x000000141a047223 */ /* 0x040fe20000000004 */
[C---:B------:R-:W-:Y:S01]  /*7110*/  FFMA R5, R26.reuse, R21, R5 ;  /* 0x000000151a057223 */ /* 0x040fe20000000005 */
[----:B------:R-:W-:Y:S01]  /*7120*/  FFMA R6, R26, R25, R6 ;  /* 0x000000191a067223 */ /* 0x000fe20000000006 */
[C---:B------:R-:W-:Y:S01]  /*7130*/  FMUL R7, R24.reuse, R7 ;  /* 0x0000000718077220 */ /* 0x040fe20000400000 */
[C---:B------:R-:W-:Y:S01]  /*7140*/  FMUL R8, R24.reuse, R8 ;  /* 0x0000000818087220 */ /* 0x040fe20000400000 */
[----:B------:R-:W-:Y:S01]  /*7150*/  FMUL R9, R24, R9 ;  /* 0x0000000918097220 */ /* 0x000fe20000400000 */
[----:B------:R-:W-:Y:S01]  /*7160*/  F2FP.BF16.F32.PACK_AB R4, R5, R4 ;  /* 0x000000040504723e */ /* 0x000fe200000010ff */
[C---:B------:R-:W-:Y:S01]  /*7170*/  FFMA R7, R26.reuse, R27, R7 ;  /* 0x0000001b1a077223 */ /* 0x040fe20000000007 */
[C---:B------:R-:W-:Y:S01]  /*7180*/  FFMA R8, R26.reuse, R28, R8 ;  /* 0x0000001c1a087223 */ /* 0x040fe20000000008 */
[----:B------:R-:W-:Y:S01]  /*7190*/  FFMA R9, R26, R29, R9 ;  /* 0x0000001d1a097223 */ /* 0x000fe20000000009 */
[C---:B------:R-:W-:Y:S01]  /*71a0*/  FMUL R10, R24.reuse, R10 ;  /* 0x0000000a180a7220 */ /* 0x040fe20000400000 */
[C---:B------:R-:W-:Y:S01]  /*71b0*/  FMUL R11, R24.reuse, R11 ;  /* 0x0000000b180b7220 */ /* 0x040fe20000400000 */
[----:B------:R-:W-:Y:S01]  /*71c0*/  F2FP.BF16.F32.PACK_AB R5, R7, R6 ;  /* 0x000000060705723e */ /* 0x000fe200000010ff */
[C---:B------:R-:W-:Y:S01]  /*71d0*/  FMUL R0, R24.reuse, R12 ;  /* 0x0000000c18007220 */ /* 0x040fe20000400000 */
[----:B------:R-:W-:Y:S01]  /*71e0*/  FMUL R2, R24, R13 ;  /* 0x0000000d18027220 */ /* 0x000fe20000400000 */
[----:B------:R-:W-:Y:S01]  /*71f0*/  FFMA R10, R26, R30, R10 ;  /* 0x0000001e1a0a7223 */ /* 0x000fe2000000000a */
[----:B------:R-:W-:Y:S01]  /*7200*/  FMUL R3, R24, R14 ;  /* 0x0000000e18037220 */ /* 0x000fe20000400000 */
[----:B------:R-:W-:Y:S01]  /*7210*/  F2FP.BF16.F32.PACK_AB R6, R9, R8 ;  /* 0x000000080906723e */ /* 0x000fe200000010ff */
[----:B------:R-:W-:Y:S01]  /*7220*/  FFMA R11, R26, R31, R11 ;  /* 0x0000001f1a0b7223 */ /* 0x000fe2000000000b */
[C---:B------:R-:W-:Y:S01]  /*7230*/  FMUL R15, R24.reuse, R15 ;  /* 0x0000000f180f7220 */ /* 0x040fe20000400000 */
[----:B------:R-:W-:Y:S01]  /*7240*/  FMUL R12, R24, R16 ;  /* 0x00000010180c7220 */ /* 0x000fe20000400000 */
[----:B------:R-:W-:Y:S01]  /*7250*/  FFMA R0, R26, R32, R0 ;  /* 0x000000201a007223 */ /* 0x000fe20000000000 */
[----:B------:R-:W-:Y:S01]  /*7260*/  MOV R8, UR45 ;  /* 0x0000002d00087c02 */ /* 0x000fe20008000f00 */
[----:B------:R-:W-:Y:S01]  /*7270*/  FMUL R13, R24, R17 ;  /* 0x00000011180d7220 */ /* 0x000fe20000400000 */
[----:B------:R-:W-:Y:S01]  /*7280*/  FFMA R2, R26, R33, R2 ;  /* 0x000000211a027223 */ /* 0x000fe20000000002 */
[----:B------:R-:W-:Y:S01]  /*7290*/  FMUL R14, R24, R18 ;  /* 0x00000012180e7220 */ /* 0x000fe20000400000 */
[C---:B------:R-:W-:Y:S01]  /*72a0*/  FFMA R3, R26.reuse, R34, R3 ;  /* 0x000000221a037223 */ /* 0x040fe20000000003 */
[----:B------:R-:W-:Y:S01]  /*72b0*/  FFMA R15, R26, R35, R15 ;  /* 0x000000231a0f7223 */ /* 0x000fe2000000000f */
[----:B------:R-:W-:Y:S01]  /*72c0*/  FMUL R19, R24, R19 ;  /* 0x0000001318137220 */ /* 0x000fe20000400000 */
[----:B------:R-:W-:Y:S01]  /*72d0*/  FFMA R12, R26, R36, R12 ;  /* 0x000000241a0c7223 */ /* 0x000fe2000000000c */
[----:B------:R-:W-:Y:S01]  /*72e0*/  LEA R8, R8, R44, 0xb ;  /* 0x0000002c08087211 */ /* 0x000fe200078e58ff */
        /* <DEDUP_REMOVED lines=21> */
[----:B------:R-:W-:Y:S02]  /*7440*/  ULEA UR5, UR45, UR44, 0xc ;  /* 0x0000002c2d057291 */ /* 0x000fe4000f8e60ff */
[----:B------:R-:W-:Y:S02]  /*7450*/  UIADD3 UR9, UPT, UPT, UR49, 0x20, URZ ;  /* 0x0000002031097890 */ /* 0x000fe4000fffe0ff */
[----:B------:R-:W-:Y:S01]  /*7460*/  UIADD3 UR8, UPT, UPT, UR5, 0x200, URZ ;  /* 0x0000020005087890 */ /* 0x000fe2000fffe0ff */
[----:B------:R-:W-:Y:S01]  /*7470*/  UMOV UR10, UR50 ;  /* 0x00000032000a7c82 */ /* 0x000fe20008000000 */
[----:B------:R-:W-:Y:S01]  /*7480*/  UMOV UR11, UR36 ;  /* 0x00000024000b7c82 */ /* 0x000fe20008000000 */
[----:B--2---:R-:W-:Y:S04]  /*7490*/  UIADD3 UR4, UP0, UPT, UR6, 0x680, URZ ;  /* 0x0000068006047890 */ /* 0x004fe8000ff1e0ff */
[----:B------:R-:W-:Y:S09]  /*74a0*/  UIADD3.X UR5, UPT, UPT, URZ, UR7, URZ, UP0, !UPT ;  /* 0x00000007ff057290 */ /* 0x000ff200087fe4ff */
[----:B------:R2:W-:Y:S02]  /*74b0*/  UTMASTG.3D [UR8], [UR4] ;  /* 0x00000008040073b5 */ /* 0x0005e40008010000 */
[----:B--2---:R0:W-:Y:S02]  /*74c0*/  UTMACMDFLUSH ;  /* 0x00000000000079b7 */ /* 0x0041e40000000000 */
.L_x_114:
[----:B------:R-:W-:Y:S05]  /*74d0*/  BSYNC.RECONVERGENT B0 ;  /* 0x0000000000007941 */ /* 0x000fea0003800200 */
.L_x_113:
[----:B------:R-:W-:Y:S01]  /*74e0*/  UIADD3 UR4, UPT, UPT, UR45, 0x1, URZ ;  /* 0x000000012d047890 */ /* 0x000fe2000fffe0ff */
[----:B------:R-:W-:Y:S03]  /*74f0*/  BSSY.RECONVERGENT B0, `(.L_x_115) ;  /* 0x0000008000007945 */ /* 0x000fe60003800200 */
[----:B------:R-:W-:Y:S04]  /*7500*/  UISETP.NE.AND UP0, UPT, UR4, 0x3, UPT ;  /* 0x000000030400788c */ /* 0x000fe8000bf05270 */
[----:B------:R-:W-:Y:S02]  /*7510*/  UISETP.EQ.XOR UP1, UPT, UR47, 0x3, !UP0 ;  /* 0x000000032f00788c */ /* 0x000fe4000c722a70 */
[----:B------:R-:W-:Y:S02]  /*7520*/  USEL UR46, UR4, URZ, UP0 ;  /* 0x000000ff042e7287 */ /* 0x000fe40008000000 */
[----:B------:R-:W-:Y:S04]  /*7530*/  USEL UR5, URZ, 0x1, !UP1 ;  /* 0x00000001ff057887 */ /* 0x000fe8000c800000 */
[----:B------:R-:W-:Y:S01]  /*7540*/  ULOP3.LUT UR55, UR55, UR5, URZ, 0x3c, !UPT ;  /* 0x0000000537377292 */ /* 0x000fe2000f8e3cff */
[----:B------:R-:W-:Y:S11]  /*7550*/  @P0 BRA `(.L_x_116) ;  /* 0x0000000000040947 */ /* 0x000ff60003800000 */
[----:B------:R-:W-:Y:S04]  /*7560*/  DEPBAR.LE SB0, 0x1 ;  /* 0x000080400000791a */ /* 0x000fe80000000000 */
.L_x_116:
[----:B------:R-:W-:Y:S05]  /*7570*/  BSYNC.RECONVERGENT B0 ;  /* 0x0000000000007941 */ /* 0x000fea0003800200 */
.L_x_115:
[----:B------:R-:W-:Y:S01]  /*7580*/  BAR.SYNC.DEFER_BLOCKING 0x1, 0x80 ;  /* 0x0042000000007b1d */ /* 0x000fe20000010000 */
[----:B------:R-:W-:Y:S01]  /*7590*/  UISETP.NE.AND UP0, UPT, UR53, -0x2, UPT ;  /* 0xfffffffe3500788c */ /* 0x000fe2000bf05270 */
[----:B------:R-:W-:Y:S08]  /*75a0*/  IADD3 R22, PT, PT, R22, 0x1, RZ ;  /* 0x0000000116167810 */ /* 0x000ff00007ffe0ff */
[----:B------:R-:W-:Y:S05]  /*75b0*/  BRA.U !UP0, `(.L_x_117) ;  /* 0x0000000108287547 */ /* 0x000fea000b800000 */
[----:B------:R-:W-:Y:S01]  /*75c0*/  ISETP.NE.AND P0, PT, R61, RZ, PT ;  /* 0x000000ff3d00720c */ /* 0x000fe20003f05270 */
[----:B------:R-:W-:Y:S01]  /*75d0*/  IMAD.U32 R2, RZ, RZ, UR52 ;  /* 0x00000034ff027e24 */ /* 0x000fe2000f8e00ff */
[----:B------:R-:W-:Y:S01]  /*75e0*/  UIADD3 UR4, UPT, UPT, UR52, 0x1, URZ ;  /* 0x0000000134047890 */ /* 0x000fe2000fffe0ff */
[----:B------:R-:W-:Y:S03]  /*75f0*/  IMAD.U32 R0, RZ, RZ, UR54 ;  /* 0x00000036ff007e24 */ /* 0x000fe6000f8e00ff */
[----:B------:R-:W-:Y:S04]  /*7600*/  UISETP.NE.AND UP0, UPT, UR4, 0x3, UPT ;  /* 0x000000030400788c */ /* 0x000fe8000bf05270 */
[----:B------:R-:W-:Y:S03]  /*7610*/  USEL UR52, UR4, URZ, UP0 ;  /* 0x000000ff04347287 */ /* 0x000fe60008000000 */
[----:B------:R-:W-:Y:S05]  /*7620*/  @P0 LEA R2, R2, UR44, 0x3 ;  /* 0x0000002c02020c11 */ /* 0x000fea000f8e18ff */
[----:B------:R-:W-:Y:S05]  /*7630*/  @P0 VIADD R2, R2, 0x68 ;  /* 0x0000006802020836 */ /* 0x000fea0000000000 */
[----:B------:R-:W-:Y:S04]  /*7640*/  @P0 PRMT R0, R0, 0x654, R2 ;  /* 0x0000065400000816 */ /* 0x000fe80000000002 */
[----:B------:R2:W-:Y:S03]  /*7650*/  @P0 SYNCS.ARRIVE.TRANS64.RED.A1T0 RZ, [R0+URZ], RZ ;  /* 0x000000ff00ff09a7 */ /* 0x0005e600081004ff */
.L_x_117:
[----:B------:R-:W-:Y:S01]  /*7660*/  R2UR UR6, R60 ;  /* 0x000000003c0672ca */ /* 0x000fe200000e0000 */
[----:B------:R-:W-:Y:S01]  /*7670*/  UIADD3 UR53, UPT, UPT, UR53, 0x2, URZ ;  /* 0x0000000235357890 */ /* 0x000fe2000fffe0ff */
[----:B------:R-:W-:Y:S02]  /*7680*/  R2UR UR5, R47 ;  /* 0x000000002f0572ca */ /* 0x000fe400000e0000 */
[----:B------:R-:W-:Y:S02]  /*7690*/  R2UR UR4, R48 ;  /* 0x00000000300472ca */ /* 0x000fe400000e0000 */
[----:B------:R-:W-:Y:S02]  /*76a0*/  R2UR UR36, R58 ;  /* 0x000000003a2472ca */ /* 0x000fe400000e0000 */
[----:B------:R-:W-:Y:S02]  /*76b0*/  ISETP.NE.AND P0, PT, R51, 0x2, PT ;  /* 0x000000023300780c */ /* 0x000fe40003f05270 */
[----:B------:R-:W-:Y:S02]  /*76c0*/  ISETP.NE.AND P1, PT, R22, 0x4, PT ;  /* 0x000000041600780c */ /* 0x000fe40003f25270 */
[----:B------:R-:W-:Y:S01]  /*76d0*/  SEL R2, RZ, 0x1, P0 ;  /* 0x00000001ff027807 */ /* 0x000fe20000000000 */
[----:B------:R-:W-:Y:S01]  /*76e0*/  UISETP.NE.AND UP0, UPT, UR6, URZ, UPT ;  /* 0x000000ff0600728c */ /* 0x000fe2000bf05270 */
[----:B--2---:R-:W-:Y:S01]  /*76f0*/  SEL R0, RZ, 0x1, P1 ;  /* 0x00000001ff007807 */ /* 0x004fe20000800000 */
[----:B------:R-:W-:Y:S01]  /*7700*/  UIADD3 UR26, UPT, UPT, UR37, UR5, URZ ;  /* 0x00000005251a7290 */ /* 0x000fe2000fffe0ff */
[----:B------:R-:W-:Y:S01]  /*7710*/  LOP3.LUT R52, R52, R2, RZ, 0x3c, !PT ;  /* 0x0000000234347212 */ /* 0x000fe200078e3cff */
[----:B------:R-:W-:Y:S01]  /*7720*/  UIADD3 UR25, UPT, UPT, UR38, UR4, URZ ;  /* 0x0000000426197290 */ /* 0x000fe2000fffe0ff */
[----:B------:R-:W-:Y:S02]  /*7730*/  LOP3.LUT R53, R53, R0, RZ, 0x3c, !PT ;  /* 0x0000000035357212 */ /* 0x000fe400078e3cff */
[----:B------:R-:W-:Y:S02]  /*7740*/  SEL R51, R51, RZ, P0 ;  /* 0x000000ff33337207 */ /* 0x000fe40000000000 */
[----:B------:R-:W-:Y:S01]  /*7750*/  SEL R22, R22, RZ, P1 ;  /* 0x000000ff16167207 */ /* 0x000fe20000800000 */
[----:B------:R-:W-:Y:S06]  /*7760*/  BRA.U UP0, `(.L_x_118) ;  /* 0xffffffdd005c7547 */ /* 0x000fec000b83ffff */
[----:B------:R-:W-:-:S13]  /*7770*/  R2UR UR4, R49 ;  /* 0x00000000310472ca */ /* 0x000fda00000e0000 */
[----:B------:R-:W-:-:S09]  /*7780*/  UISETP.NE.AND UP0, UPT, UR4, URZ, UPT ;  /* 0x000000ff0400728c */ /* 0x000fd2000bf05270 */
[----:B------:R-:W-:Y:S05]  /*7790*/  BRA.U !UP0, `(.L_x_119) ;  /* 0x0000000108487547 */ /* 0x000fea000b800000 */
[----:B------:R-:W2:Y:S02]  /*77a0*/  LDCU.64 UR4, c[0x0][0x890] ;  /* 0x00011200ff0477ac */ /* 0x000ea40008000a00 */
[----:B--2---:R-:W-:-:S04]  /*77b0*/  UISETP.NE.U32.AND UP0, UPT, UR4, URZ, UPT ;  /* 0x000000ff0400728c */ /* 0x004fc8000bf05070 */
[----:B------:R-:W-:-:S09]  /*77c0*/  UISETP.NE.AND.EX UP0, UPT, UR5, URZ, UPT, UP0 ;  /* 0x000000ff0500728c */ /* 0x000fd2000bf05300 */
[----:B------:R-:W-:Y:S05]  /*77d0*/  BRA.U UP0, `(.L_x_120) ;  /* 0x00000001000c7547 */ /* 0x000fea000b800000 */
[----:B------:R-:W-:-:S13]  /*77e0*/  FSETP.NEU.AND P0, PT, R26, RZ, PT ;  /* 0x000000ff1a00720b */ /* 0x000fda0003f0d000 */
[----:B------:R-:W-:Y:S05]  /*77f0*/  @!P0 EXIT ;  /* 0x000000000000894d */ /* 0x000fea0003800000 */
[----:B------:R-:W-:Y:S05]  /*7800*/  BRA `(.L_x_119) ;  /* 0x00000000002c7947 */ /* 0x000fea0003800000 */
.L_x_120:
[----:B------:R-:W-:Y:S01]  /*7810*/  ISETP.NE.AND P0, PT, R50, RZ, PT ;  /* 0x000000ff3200720c */ /* 0x000fe20003f05270 */
[----:B------:R-:W-:-:S12]  /*7820*/  BSSY.RECONVERGENT B0, `(.L_x_119) ;  /* 0x0000009000007945 */ /* 0x000fd80003800200 */
[----:B------:R-:W-:Y:S05]  /*7830*/  @P0 BRA `(.L_x_121) ;  /* 0x0000000000140947 */ /* 0x000fea0003800000 */
[----:B------:R-:W2:Y:S02]  /*7840*/  LDCU.64 UR4, c[0x0][0x888] ;  /* 0x00011100ff0477ac */ /* 0x000ea40008000a00 */
[----:B--2---:R-:W-:-:S04]  /*7850*/  ISETP.NE.U32.AND P0, PT, RZ, UR4, PT ;  /* 0x00000004ff007c0c */ /* 0x004fc8000bf05070 */
[----:B------:R-:W-:-:S13]  /*7860*/  ISETP.NE.AND.EX P0, PT, RZ, UR5, PT, P0 ;  /* 0x00000005ff007c0c */ /* 0x000fda000bf05300 */
[----:B------:R-:W-:Y:S05]  /*7870*/  @!P0 EXIT ;  /* 0x000000000000894d */ /* 0x000fea0003800000 */
[----:B------:R-:W-:Y:S05]  /*7880*/  BRA `(.L_x_122) ;  /* 0x0000000000087947 */ /* 0x000fea0003800000 */
.L_x_121:
[----:B------:R-:W-:-:S13]  /*7890*/  FSETP.NEU.AND P0, PT, R26, RZ, PT ;  /* 0x000000ff1a00720b */ /* 0x000fda0003f0d000 */
[----:B------:R-:W-:Y:S05]  /*78a0*/  @!P0 EXIT ;  /* 0x000000000000894d */ /* 0x000fea0003800000 */
.L_x_122:
[----:B------:R-:W-:Y:S05]  /*78b0*/  BSYNC.RECONVERGENT B0 ;  /* 0x0000000000007941 */ /* 0x000fea0003800200 */
.L_x_119:
[----:B------:R-:W-:Y:S01]  /*78c0*/  ULEA UR4, UR52, UR44, 0x3 ;  /* 0x0000002c34047291 */ /* 0x000fe2000f8e18ff */
[----:B------:R-:W-:-:S04]  /*78d0*/  DEPBAR.LE SB0, 0x0 ;  /* 0x000080000000791a */ /* 0x000fc80000000000 */
[----:B------:R-:W-:-:S04]  /*78e0*/  UIADD3 UR4, UPT, UPT, UR4, 0x68, URZ ;  /* 0x0000006804047890 */ /* 0x000fc8000fffe0ff */
[----:B------:R-:W-:-:S09]  /*78f0*/  UPRMT UR4, UR54, 0x654, UR4 ;  /* 0x0000065436047896 */ /* 0x000fd20008000004 */
[----:B------:R-:W-:Y:S01]  /*7900*/  SYNCS.ARRIVE.TRANS64.RED.A1T0 RZ, [UR4], RZ ;  /* 0x000000ffffff79a7 */ /* 0x000fe20008100404 */
[----:B------:R-:W-:Y:S05]  /*7910*/  EXIT ;  /* 0x000000000000794d */ /* 0x000fea0003800000 */
.L_x_24:
[----:B--2---:R2:W3:Y:S02]  /*7920*/  SYNCS.PHASECHK.TRANS64.TRYWAIT P0, [R0+URZ+0x100], R2 ;  /* 0x00010002000075a7 */ /* 0x0044e400080011ff */
[----:B---3--:R-:W-:Y:S05]  /*7930*/  @!P0 NANOSLEEP.SYNCS 0x989680 ;  /* 0x009896800000895d */ /* 0x008fea0003900000 */
[----:B------:R-:W3:Y:S02]  /*7940*/  @!P0 SYNCS.PHASECHK.TRANS64 P0, [R0+URZ+0x100], R2 ;  /* 0x00010002000085a7 */ /* 0x000ee400080010ff */
[----:B---3--:R-:W-:Y:S05]  /*7950*/  @!P0 BRA `(.L_x_24) ;  /* 0xfffffffc00f08947 */ /* 0x008fea000383ffff */
[----:B------:R-:W-:Y:S05]  /*7960*/  BRA `(.L_x_123) ;  /* 0xffffff9c00d87947 */ /* 0x000fea000383ffff */
.L_x_27:
[----:B-1----:R-:W-:-:S07]  /*7970*/  MOV R0, UR33 ;  /* 0x0000002100007c02 */ /* 0x002fce0008000f00 */
.L_x_124:
[----:B-1----:R1:W2:Y:S02]  /*7980*/  SYNCS.PHASECHK.TRANS64.TRYWAIT P0, [R0+URZ+0x28], R3 ;  /* 0x00002803000075a7 */ /* 0x0022a400080011ff */
[----:B--2---:R-:W-:Y:S05]  /*7990*/  @!P0 NANOSLEEP.SYNCS 0x989680 ;  /* 0x009896800000895d */ /* 0x004fea0003900000 */
[----:B------:R-:W2:Y:S02]  /*79a0*/  @!P0 SYNCS.PHASECHK.TRANS64 P0, [R0+URZ+0x28], R3 ;  /* 0x00002803000085a7 */ /* 0x000ea400080010ff */
[----:B--2---:R-:W-:Y:S05]  /*79b0*/  @!P0 BRA `(.L_x_124) ;  /* 0xfffffffc00f08947 */ /* 0x004fea000383ffff */
[----:B------:R-:W-:Y:S05]  /*79c0*/  BRA `(.L_x_26) ;  /* 0xffffffa000207947 */ /* 0x000fea000383ffff */
.L_x_34:
[----:B-1----:R-:W-:-:S07]  /*79d0*/  MOV R0, UR33 ;  /* 0x0000002100007c02 */ /* 0x002fce0008000f00 */
.L_x_125:
[----:B-1----:R1:W2:Y:S02]  /*79e0*/  SYNCS.PHASECHK.TRANS64.TRYWAIT P0, [R0+URZ+0x28], R3 ;  /* 0x00002803000075a7 */ /* 0x0022a400080011ff */
[----:B--2---:R-:W-:Y:S05]  /*79f0*/  @!P0 NANOSLEEP.SYNCS 0x989680 ;  /* 0x009896800000895d */ /* 0x004fea0003900000 */
[----:B------:R-:W2:Y:S02]  /*7a00*/  @!P0 SYNCS.PHASECHK.TRANS64 P0, [R0+URZ+0x28], R3 ;  /* 0x00002803000085a7 */ /* 0x000ea400080010ff */
[----:B--2---:R-:W-:Y:S05]  /*7a10*/  @!P0 BRA `(.L_x_125) ;  /* 0xfffffffc00f08947 */ /* 0x004fea000383ffff */
[----:B------:R-:W-:Y:S05]  /*7a20*/  BRA `(.L_x_33) ;  /* 0xffffffa400147947 */ /* 0x000fea000383ffff */
.L_x_39:
[----:B-1----:R1:W2:Y:S02]  /*7a30*/  SYNCS.PHASECHK.TRANS64.TRYWAIT P0, [R3+URZ+0x90], R0 ;  /* 0x00009000030075a7 */ /* 0x0022a400080011ff */
[----:B--2---:R-:W-:Y:S05]  /*7a40*/  @!P0 NANOSLEEP.SYNCS 0x989680 ;  /* 0x009896800000895d */ /* 0x004fea0003900000 */
[----:B------:R-:W2:Y:S02]  /*7a50*/  @!P0 SYNCS.PHASECHK.TRANS64 P0, [R3+URZ+0x90], R0 ;  /* 0x00009000030085a7 */ /* 0x000ea400080010ff */
[----:B--2---:R-:W-:Y:S05]  /*7a60*/  @!P0 BRA `(.L_x_39) ;  /* 0xfffffffc00f08947 */ /* 0x004fea000383ffff */
[----:B------:R-:W-:Y:S05]  /*7a70*/  BRA `(.L_x_126) ;  /* 0xffffffa400e87947 */ /* 0x000fea000383ffff */
.L_x_43:
[----:B------:R-:W-:-:S07]  /*7a80*/  MOV R0, UR4 ;  /* 0x0000000400007c02 */ /* 0x000fce0008000f00 */
.L_x_127:
[----:B-1----:R1:W2:Y:S02]  /*7a90*/  SYNCS.PHASECHK.TRANS64.TRYWAIT P0, [R0+URZ], R2 ;  /* 0x00000002000075a7 */ /* 0x0022a400080011ff */
[----:B--2---:R-:W-:Y:S05]  /*7aa0*/  @!P0 NANOSLEEP.SYNCS 0x989680 ;  /* 0x009896800000895d */ /* 0x004fea0003900000 */
[----:B------:R-:W2:Y:S02]  /*7ab0*/  @!P0 SYNCS.PHASECHK.TRANS64 P0, [R0+URZ], R2 ;  /* 0x00000002000085a7 */ /* 0x000ea400080010ff */
[----:B--2---:R-:W-:Y:S05]  /*7ac0*/  @!P0 BRA `(.L_x_127) ;  /* 0xfffffffc00f08947 */ /* 0x004fea000383ffff */
[----:B------:R-:W-:Y:S05]  /*7ad0*/  BRA `(.L_x_128) ;  /* 0xffffffac00947947 */ /* 0x000fea000383ffff */
.L_x_44:
[----:B------:R-:W-:-:S07]  /*7ae0*/  MOV R0, UR5 ;  /* 0x0000000500007c02 */ /* 0x000fce0008000f00 */
.L_x_129:
[----:B-1----:R1:W2:Y:S02]  /*7af0*/  SYNCS.PHASECHK.TRANS64.TRYWAIT P0, [R0+URZ], R3 ;  /* 0x00000003000075a7 */ /* 0x0022a400080011ff */
[----:B--2---:R-:W-:Y:S05]  /*7b00*/  @!P0 NANOSLEEP.SYNCS 0x989680 ;  /* 0x009896800000895d */ /* 0x004fea0003900000 */
[----:B------:R-:W2:Y:S02]  /*7b10*/  @!P0 SYNCS.PHASECHK.TRANS64 P0, [R0+URZ], R3 ;  /* 0x00000003000085a7 */ /* 0x000ea400080010ff */
[----:B--2---:R-:W-:Y:S05]  /*7b20*/  @!P0 BRA `(.L_x_129) ;  /* 0xfffffffc00f08947 */ /* 0x004fea000383ffff */
[----:B------:R-:W-:Y:S05]  /*7b30*/  BRA `(.L_x_130) ;  /* 0xffffffac00a07947 */ /* 0x000fea000383ffff */
.L_x_45:
[----:B------:R-:W-:-:S07]  /*7b40*/  MOV R0, UR5 ;  /* 0x0000000500007c02 */ /* 0x000fce0008000f00 */
.L_x_131:
[----:B-1----:R1:W2:Y:S02]  /*7b50*/  SYNCS.PHASECHK.TRANS64.TRYWAIT P0, [R0+URZ], R3 ;  /* 0x00000003000075a7 */ /* 0x0022a400080011ff */
[----:B--2---:R-:W-:Y:S05]  /*7b60*/  @!P0 NANOSLEEP.SYNCS 0x989680 ;  /* 0x009896800000895d */ /* 0x004fea0003900000 */
[----:B------:R-:W2:Y:S02]  /*7b70*/  @!P0 SYNCS.PHASECHK.TRANS64 P0, [R0+URZ], R3 ;  /* 0x00000003000085a7 */ /* 0x000ea400080010ff */
[----:B--2---:R-:W-:Y:S05]  /*7b80*/  @!P0 BRA `(.L_x_131) ;  /* 0xfffffffc00f08947 */ /* 0x004fea000383ffff */
[----:B------:R-:W-:Y:S05]  /*7b90*/  BRA `(.L_x_132) ;  /* 0xffffffac00ac7947 */ /* 0x000fea000383ffff */
.L_x_46:
[----:B------:R-:W-:-:S07]  /*7ba0*/  MOV R0, UR5 ;  /* 0x0000000500007c02 */ /* 0x000fce0008000f00 */
.L_x_133:
[----:B-1----:R1:W2:Y:S02]  /*7bb0*/  SYNCS.PHASECHK.TRANS64.TRYWAIT P0, [R0+URZ], R3 ;  /* 0x00000003000075a7 */ /* 0x0022a400080011ff */
[----:B--2---:R-:W-:Y:S05]  /*7bc0*/  @!P0 NANOSLEEP.SYNCS 0x989680 ;  /* 0x009896800000895d */ /* 0x004fea0003900000 */
[----:B------:R-:W2:Y:S02]  /*7bd0*/  @!P0 SYNCS.PHASECHK.TRANS64 P0, [R0+URZ], R3 ;  /* 0x00000003000085a7 */ /* 0x000ea400080010ff */
[----:B--2---:R-:W-:Y:S05]  /*7be0*/  @!P0 BRA `(.L_x_133) ;  /* 0xfffffffc00f08947 */ /* 0x004fea000383ffff */
[----:B------:R-:W-:Y:S05]  /*7bf0*/  BRA `(.L_x_134) ;  /* 0xffffffac00b87947 */ /* 0x000fea000383ffff */
.L_x_49:
[----:B-1----:R1:W2:Y:S02]  /*7c00*/  SYNCS.PHASECHK.TRANS64.TRYWAIT P0, [R2+URZ+0xf0], R4 ;  /* 0x0000f004020075a7 */ /* 0x0022a400080011ff */
[----:B--2---:R-:W-:Y:S05]  /*7c10*/  @!P0 NANOSLEEP.SYNCS 0x989680 ;  /* 0x009896800000895d */ /* 0x004fea0003900000 */
[----:B------:R-:W2:Y:S02]  /*7c20*/  @!P0 SYNCS.PHASECHK.TRANS64 P0, [R2+URZ+0xf0], R4 ;  /* 0x0000f004020085a7 */ /* 0x000ea400080010ff */
[----:B--2---:R-:W-:Y:S05]  /*7c30*/  @!P0 BRA `(.L_x_49) ;  /* 0xfffffffc00f08947 */ /* 0x004fea000383ffff */
[----:B------:R-:W-:Y:S05]  /*7c40*/  BRA `(.L_x_135) ;  /* 0xffffffb000147947 */ /* 0x000fea000383ffff */
.L_x_50:
[----:B------:R-:W-:-:S07]  /*7c50*/  MOV R2, UR4 ;  /* 0x0000000400027c02 */ /* 0x000fce0008000f00 */
.L_x_136:
[----:B-1----:R1:W2:Y:S02]  /*7c60*/  SYNCS.PHASECHK.TRANS64.TRYWAIT P0, [R2+URZ+0xa0], R5 ;  /* 0x0000a005020075a7 */ /* 0x0022a400080011ff */
[----:B--2---:R-:W-:Y:S05]  /*7c70*/  @!P0 NANOSLEEP.SYNCS 0x989680 ;  /* 0x009896800000895d */ /* 0x004fea0003900000 */
[----:B------:R-:W2:Y:S02]  /*7c80*/  @!P0 SYNCS.PHASECHK.TRANS64 P0, [R2+URZ+0xa0], R5 ;  /* 0x0000a005020085a7 */ /* 0x000ea400080010ff */
[----:B--2---:R-:W-:Y:S05]  /*7c90*/  @!P0 BRA `(.L_x_136) ;  /* 0xfffffffc00f08947 */ /* 0x004fea000383ffff */
[----:B------:R-:W-:Y:S05]  /*7ca0*/  BRA `(.L_x_137) ;  /* 0xffffffb000247947 */ /* 0x000fea000383ffff */
.L_x_51:
[----:B-1----:R1:W2:Y:S02]  /*7cb0*/  SYNCS.PHASECHK.TRANS64.TRYWAIT P1, [R2+URZ+0x90], R4 ;  /* 0x00009004020075a7 */ /* 0x0022a400080211ff */
[----:B--2---:R-:W-:Y:S05]  /*7cc0*/  @!P1 NANOSLEEP.SYNCS 0x989680 ;  /* 0x009896800000995d */ /* 0x004fea0003900000 */
[----:B------:R-:W2:Y:S02]  /*7cd0*/  @!P1 SYNCS.PHASECHK.TRANS64 P1, [R2+URZ+0x90], R4 ;  /* 0x00009004020095a7 */ /* 0x000ea400080210ff */
[----:B--2---:R-:W-:Y:S05]  /*7ce0*/  @!P1 BRA `(.L_x_51) ;  /* 0xfffffffc00f09947 */ /* 0x004fea000383ffff */
[----:B------:R-:W-:Y:S05]  /*7cf0*/  BRA `(.L_x_138) ;  /* 0xffffffb000547947 */ /* 0x000fea000383ffff */
.L_x_54:
[----:B------:R-:W-:-:S07]  /*7d00*/  MOV R0, UR4 ;  /* 0x0000000400007c02 */ /* 0x000fce0008000f00 */
.L_x_139:
[----:B-1----:R1:W2:Y:S02]  /*7d10*/  SYNCS.PHASECHK.TRANS64.TRYWAIT P0, [R0+URZ+0xa0], R2 ;  /* 0x0000a002000075a7 */ /* 0x0022a400080011ff */
[----:B--2---:R-:W-:Y:S05]  /*7d20*/  @!P0 NANOSLEEP.SYNCS 0x989680 ;  /* 0x009896800000895d */ /* 0x004fea0003900000 */
[----:B------:R-:W2:Y:S02]  /*7d30*/  @!P0 SYNCS.PHASECHK.TRANS64 P0, [R0+URZ+0xa0], R2 ;  /* 0x0000a002000085a7 */ /* 0x000ea400080010ff */
[----:B--2---:R-:W-:Y:S05]  /*7d40*/  @!P0 BRA `(.L_x_139) ;  /* 0xfffffffc00f08947 */ /* 0x004fea000383ffff */
[----:B------:R-:W-:Y:S05]  /*7d50*/  BRA `(.L_x_53) ;  /* 0xffffffb000a87947 */ /* 0x000fea000383ffff */
.L_x_61:
[----:B-1----:R1:W2:Y:S02]  /*7d60*/  SYNCS.PHASECHK.TRANS64.TRYWAIT P1, [R0+URZ+0x90], R2 ;  /* 0x00009002000075a7 */ /* 0x0022a400080211ff */
[----:B--2---:R-:W-:Y:S05]  /*7d70*/  @!P1 NANOSLEEP.SYNCS 0x989680 ;  /* 0x009896800000995d */ /* 0x004fea0003900000 */
[----:B------:R-:W2:Y:S02]  /*7d80*/  @!P1 SYNCS.PHASECHK.TRANS64 P1, [R0+URZ+0x90], R2 ;  /* 0x00009002000095a7 */ /* 0x000ea400080210ff */
[----:B--2---:R-:W-:Y:S05]  /*7d90*/  @!P1 BRA `(.L_x_61) ;  /* 0xfffffffc00f09947 */ /* 0x004fea000383ffff */
[----:B------:R-:W-:Y:S05]  /*7da0*/  BRA `(.L_x_140) ;  /* 0xffffffb8003c7947 */ /* 0x000fea000383ffff */
.L_x_62:
[----:B------:R-:W-:-:S07]  /*7db0*/  MOV R2, UR46 ;  /* 0x0000002e00027c02 */ /* 0x000fce0008000f00 */
.L_x_141:
[----:B-1----:R1:W2:Y:S02]  /*7dc0*/  SYNCS.PHASECHK.TRANS64.TRYWAIT P0, [R2+URZ+0xd0], R0 ;  /* 0x0000d000020075a7 */ /* 0x0022a400080011ff */
[----:B--2---:R-:W-:Y:S05]  /*7dd0*/  @!P0 NANOSLEEP.SYNCS 0x989680 ;  /* 0x009896800000895d */ /* 0x004fea0003900000 */
[----:B------:R-:W2:Y:S02]  /*7de0*/  @!P0 SYNCS.PHASECHK.TRANS64 P0, [R2+URZ+0xd0], R0 ;  /* 0x0000d000020085a7 */ /* 0x000ea400080010ff */
[----:B--2---:R-:W-:Y:S05]  /*7df0*/  @!P0 BRA `(.L_x_141) ;  /* 0xfffffffc00f08947 */ /* 0x004fea000383ffff */
[----:B------:R-:W-:Y:S05]  /*7e00*/  BRA `(.L_x_142) ;  /* 0xffffffb8008c7947 */ /* 0x000fea000383ffff */
.L_x_65:
[----:B------:R-:W-:Y:S07]  /*7e10*/  MOV R0, UR7 ;  /* 0x0000000700007c02 */ /* 0x000fee0008000f00 */
.L_x_143:
[----:B-1----:R1:W2:Y:S02]  /*7e20*/  SYNCS.PHASECHK.TRANS64.TRYWAIT P0, [R0+URZ], R2 ;  /* 0x00000002000075a7 */ /* 0x0022a400080011ff */
[----:B--2---:R-:W-:Y:S05]  /*7e30*/  @!P0 NANOSLEEP.SYNCS 0x989680 ;  /* 0x009896800000895d */ /* 0x004fea0003900000 */
[----:B------:R-:W2:Y:S02]  /*7e40*/  @!P0 SYNCS.PHASECHK.TRANS64 P0, [R0+URZ], R2 ;  /* 0x00000002000085a7 */ /* 0x000ea400080010ff */
[----:B--2---:R-:W-:Y:S05]  /*7e50*/  @!P0 BRA `(.L_x_143) ;  /* 0xfffffffc00f08947 */ /* 0x004fea000383ffff */
[----:B------:R-:W-:Y:S05]  /*7e60*/  BRA `(.L_x_64) ;  /* 0xffffffb800a87947 */ /* 0x000fea000383ffff */
.L_x_68:
[----:B------:R-:W-:-:S07]  /*7e70*/  MOV R0, UR4 ;  /* 0x0000000400007c02 */ /* 0x000fce0008000f00 */
.L_x_144:
[----:B--2---:R2:W4:Y:S02]  /*7e80*/  SYNCS.PHASECHK.TRANS64.TRYWAIT P0, [R0+URZ], R2 ;  /* 0x00000002000075a7 */ /* 0x00452400080011ff */
[----:B----4-:R-:W-:Y:S05]  /*7e90*/  @!P0 NANOSLEEP.SYNCS 0x989680 ;  /* 0x009896800000895d */ /* 0x010fea0003900000 */
[----:B------:R-:W4:Y:S02]  /*7ea0*/  @!P0 SYNCS.PHASECHK.TRANS64 P0, [R0+URZ], R2 ;  /* 0x00000002000085a7 */ /* 0x000f2400080010ff */
[----:B----4-:R-:W-:Y:S05]  /*7eb0*/  @!P0 BRA `(.L_x_144) ;  /* 0xfffffffc00f08947 */ /* 0x010fea000383ffff */
[----:B------:R-:W-:Y:S05]  /*7ec0*/  BRA `(.L_x_145) ;  /* 0xffffffbc00d47947 */ /* 0x000fea000383ffff */
.L_x_69:
[----:B------:R-:W-:-:S07]  /*7ed0*/  MOV R0, UR5 ;  /* 0x0000000500007c02 */ /* 0x000fce0008000f00 */
.L_x_146:
[----:B-1----:R1:W2:Y:S02]  /*7ee0*/  SYNCS.PHASECHK.TRANS64.TRYWAIT P0, [R0+URZ], R3 ;  /* 0x00000003000075a7 */ /* 0x0022a400080011ff */
[----:B--2---:R-:W-:Y:S05]  /*7ef0*/  @!P0 NANOSLEEP.SYNCS 0x989680 ;  /* 0x009896800000895d */ /* 0x004fea0003900000 */
[----:B------:R-:W2:Y:S02]  /*7f00*/  @!P0 SYNCS.PHASECHK.TRANS64 P0, [R0+URZ], R3 ;  /* 0x00000003000085a7 */ /* 0x000ea400080010ff */
[----:B--2---:R-:W-:Y:S05]  /*7f10*/  @!P0 BRA `(.L_x_146) ;  /* 0xfffffffc00f08947 */ /* 0x004fea000383ffff */
[----:B------:R-:W-:Y:S05]  /*7f20*/  BRA `(.L_x_147) ;  /* 0xffffffbc00e07947 */ /* 0x000fea000383ffff */
.L_x_70:
[----:B------:R-:W-:-:S07]  /*7f30*/  MOV R0, UR5 ;  /* 0x0000000500007c02 */ /* 0x000fce0008000f00 */
.L_x_148:
[----:B-1----:R1:W2:Y:S02]  /*7f40*/  SYNCS.PHASECHK.TRANS64.TRYWAIT P0, [R0+URZ], R3 ;  /* 0x00000003000075a7 */ /* 0x0022a400080011ff */
[----:B--2---:R-:W-:Y:S05]  /*7f50*/  @!P0 NANOSLEEP.SYNCS 0x989680 ;  /* 0x009896800000895d */ /* 0x004fea0003900000 */
[----:B------:R-:W2:Y:S02]  /*7f60*/  @!P0 SYNCS.PHASECHK.TRANS64 P0, [R0+URZ], R3 ;  /* 0x00000003000085a7 */ /* 0x000ea400080010ff */
[----:B--2---:R-:W-:Y:S05]  /*7f70*/  @!P0 BRA `(.L_x_148) ;  /* 0xfffffffc00f08947 */ /* 0x004fea000383ffff */
[----:B------:R-:W-:Y:S05]  /*7f80*/  BRA `(.L_x_149) ;  /* 0xffffffbc00ec7947 */ /* 0x000fea000383ffff */
.L_x_71:
[----:B-1----:R-:W-:-:S07]  /*7f90*/  MOV R0, UR4 ;  /* 0x0000000400007c02 */ /* 0x002fce0008000f00 */
.L_x_150:
[----:B-1----:R1:W2:Y:S02]  /*7fa0*/  SYNCS.PHASECHK.TRANS64.TRYWAIT P0, [R0+URZ], R2 ;  /* 0x00000002000075a7 */ /* 0x0022a400080011ff */
[----:B--2---:R-:W-:Y:S05]  /*7fb0*/  @!P0 NANOSLEEP.SYNCS 0x989680 ;  /* 0x009896800000895d */ /* 0x004fea0003900000 */
[----:B------:R-:W2:Y:S02]  /*7fc0*/  @!P0 SYNCS.PHASECHK.TRANS64 P0, [R0+URZ], R2 ;  /* 0x00000002000085a7 */ /* 0x000ea400080010ff */
[----:B--2---:R-:W-:Y:S05]  /*7fd0*/  @!P0 BRA `(.L_x_150) ;  /* 0xfffffffc00f08947 */ /* 0x004fea000383ffff */
[----:B------:R-:W-:Y:S05]  /*7fe0*/  BRA `(.L_x_151) ;  /* 0xffffffbc00f87947 */ /* 0x000fea000383ffff */
.L_x_76:
[----:B---3--:R3:W1:Y:S02]  /*7ff0*/  SYNCS.PHASECHK.TRANS64.TRYWAIT P0, [R12+URZ+0x90], R0 ;  /* 0x000090000c0075a7 */ /* 0x00866400080011ff */
[----:B-1----:R-:W-:Y:S05]  /*8000*/  @!P0 NANOSLEEP.SYNCS 0x989680 ;  /* 0x009896800000895d */ /* 0x002fea0003900000 */
[----:B------:R-:W1:Y:S02]  /*8010*/  @!P0 SYNCS.PHASECHK.TRANS64 P0, [R12+URZ+0x90], R0 ;  /* 0x000090000c0085a7 */ /* 0x000e6400080010ff */
[----:B-1----:R-:W-:Y:S05]  /*8020*/  @!P0 BRA `(.L_x_76) ;  /* 0xfffffffc00f08947 */ /* 0x002fea000383ffff */
[----:B------:R-:W-:Y:S05]  /*8030*/  BRA `(.L_x_152) ;  /* 0xffffffc400087947 */ /* 0x000fea000383ffff */
.L_x_79:
[----:B-1----:R-:W-:Y:S07]  /*8040*/  MOV R0, UR24 ;  /* 0x0000001800007c02 */ /* 0x002fee0008000f00 */
.L_x_153:
[----:B-1----:R1:W2:Y:S02]  /*8050*/  SYNCS.PHASECHK.TRANS64.TRYWAIT P2, [R0+URZ+0x88], R6 ;  /* 0x00008806000075a7 */ /* 0x0022a400080411ff */
[----:B--2---:R-:W-:Y:S05]  /*8060*/  @!P2 NANOSLEEP.SYNCS 0x989680 ;  /* 0x009896800000a95d */ /* 0x004fea0003900000 */
[----:B------:R-:W2:Y:S02]  /*8070*/  @!P2 SYNCS.PHASECHK.TRANS64 P2, [R0+URZ+0x88], R6 ;  /* 0x000088060000a5a7 */ /* 0x000ea400080410ff */
[----:B--2---:R-:W-:Y:S05]  /*8080*/  @!P2 BRA `(.L_x_153) ;  /* 0xfffffffc00f0a947 */ /* 0x004fea000383ffff */
[----:B------:R-:W-:Y:S05]  /*8090*/  BRA `(.L_x_78) ;  /* 0xffffffc8006c7947 */ /* 0x000fea000383ffff */
.L_x_82:
[----:B------:R-:W-:Y:S07]  /*80a0*/  MOV R0, UR4 ;  /* 0x0000000400007c02 */ /* 0x000fee0008000f00 */
.L_x_154:
[----:B-1----:R1:W2:Y:S02]  /*80b0*/  SYNCS.PHASECHK.TRANS64.TRYWAIT P0, [R0+URZ+0x68], R9 ;  /* 0x00006809000075a7 */ /* 0x0022a400080011ff */
[----:B--2---:R-:W-:Y:S05]  /*80c0*/  @!P0 NANOSLEEP.SYNCS 0x989680 ;  /* 0x009896800000895d */ /* 0x004fea0003900000 */
[----:B------:R-:W2:Y:S02]  /*80d0*/  @!P0 SYNCS.PHASECHK.TRANS64 P0, [R0+URZ+0x68], R9 ;  /* 0x00006809000085a7 */ /* 0x000ea400080010ff */
[----:B--2---:R-:W-:Y:S05]  /*80e0*/  @!P0 BRA `(.L_x_154) ;  /* 0xfffffffc00f08947 */ /* 0x004fea000383ffff */
[----:B------:R-:W-:Y:S05]  /*80f0*/  BRA `(.L_x_155) ;  /* 0xffffffc800cc7947 */ /* 0x000fea000383ffff */
.L_x_83:
[----:B------:R-:W-:Y:S07]  /*8100*/  MOV R6, UR5 ;  /* 0x0000000500067c02 */ /* 0x000fee0008000f00 */
.L_x_156:
[----:B-1----:R1:W2:Y:S02]  /*8110*/  SYNCS.PHASECHK.TRANS64.TRYWAIT P0, [R6+URZ+0x68], R0 ;  /* 0x00006800060075a7 */ /* 0x0022a400080011ff */
[----:B--2---:R-:W-:Y:S05]  /*8120*/  @!P0 NANOSLEEP.SYNCS 0x989680 ;  /* 0x009896800000895d */ /* 0x004fea0003900000 */
[----:B------:R-:W2:Y:S02]  /*8130*/  @!P0 SYNCS.PHASECHK.TRANS64 P0, [R6+URZ+0x68], R0 ;  /* 0x00006800060085a7 */ /* 0x000ea400080010ff */
[----:B--2---:R-:W-:Y:S05]  /*8140*/  @!P0 BRA `(.L_x_156) ;  /* 0xfffffffc00f08947 */ /* 0x004fea000383ffff */
[----:B------:R-:W-:Y:S05]  /*8150*/  BRA `(.L_x_157) ;  /* 0xffffffcc00287947 */ /* 0x000fea000383ffff */
.L_x_85:
[----:B------:R-:W-:-:S07]  /*8160*/  MOV R0, UR4 ;  /* 0x0000000400007c02 */ /* 0x000fce0008000f00 */
.L_x_158:
[----:B-1----:R1:W2:Y:S02]  /*8170*/  SYNCS.PHASECHK.TRANS64.TRYWAIT P0, [R0+URZ], R2 ;  /* 0x00000002000075a7 */ /* 0x0022a400080011ff */
[----:B--2---:R-:W-:Y:S05]  /*8180*/  @!P0 NANOSLEEP.SYNCS 0x989680 ;  /* 0x009896800000895d */ /* 0x004fea0003900000 */
[----:B------:R-:W2:Y:S02]  /*8190*/  @!P0 SYNCS.PHASECHK.TRANS64 P0, [R0+URZ], R2 ;  /* 0x00000002000085a7 */ /* 0x000ea400080010ff */
[----:B--2---:R-:W-:Y:S05]  /*81a0*/  @!P0 BRA `(.L_x_158) ;  /* 0xfffffffc00f08947 */ /* 0x004fea000383ffff */
[----:B------:R-:W-:Y:S05]  /*81b0*/  BRA `(.L_x_159) ;  /* 0xffffffcc00b87947 */ /* 0x000fea000383ffff */
.L_x_86:
[----:B------:R-:W-:-:S07]  /*81c0*/  MOV R0, UR5 ;  /* 0x0000000500007c02 */ /* 0x000fce0008000f00 */
.L_x_160:
[----:B-1----:R1:W2:Y:S02]  /*81d0*/  SYNCS.PHASECHK.TRANS64.TRYWAIT P0, [R0+URZ], R2 ;  /* 0x00000002000075a7 */ /* 0x0022a400080011ff */
[----:B--2---:R-:W-:Y:S05]  /*81e0*/  @!P0 NANOSLEEP.SYNCS 0x989680 ;  /* 0x009896800000895d */ /* 0x004fea0003900000 */
[----:B------:R-:W2:Y:S02]  /*81f0*/  @!P0 SYNCS.PHASECHK.TRANS64 P0, [R0+URZ], R2 ;  /* 0x00000002000085a7 */ /* 0x000ea400080010ff */
[----:B--2---:R-:W-:Y:S05]  /*8200*/  @!P0 BRA `(.L_x_160) ;  /* 0xfffffffc00f08947 */ /* 0x004fea000383ffff */
[----:B------:R-:W-:Y:S05]  /*8210*/  BRA `(.L_x_161) ;  /* 0xffffffcc00c47947 */ /* 0x000fea000383ffff */
.L_x_88:
[----:B-1----:R1:W2:Y:S02]  /*8220*/  SYNCS.PHASECHK.TRANS64.TRYWAIT P0, [R0+URZ+0x90], R2 ;  /* 0x00009002000075a7 */ /* 0x0022a400080011ff */
[----:B--2---:R-:W-:Y:S05]  /*8230*/  @!P0 NANOSLEEP.SYNCS 0x989680 ;  /* 0x009896800000895d */ /* 0x004fea0003900000 */
[----:B------:R-:W2:Y:S02]  /*8240*/  @!P0 SYNCS.PHASECHK.TRANS64 P0, [R0+URZ+0x90], R2 ;  /* 0x00009002000085a7 */ /* 0x000ea400080010ff */
[----:B--2---:R-:W-:Y:S05]  /*8250*/  @!P0 BRA `(.L_x_88) ;  /* 0xfffffffc00f08947 */ /* 0x004fea000383ffff */
[----:B------:R-:W-:Y:S05]  /*8260*/  BRA `(.L_x_162) ;  /* 0xffffffd000b07947 */ /* 0x000fea000383ffff */
.L_x_98:
[----:B-1----:R1:W3:Y:S02]  /*8270*/  SYNCS.PHASECHK.TRANS64.TRYWAIT P1, [R2+URZ+0x50], R4 ;  /* 0x00005004020075a7 */ /* 0x0022e400080211ff */
[----:B---3--:R-:W-:Y:S05]  /*8280*/  @!P1 NANOSLEEP.SYNCS 0x989680 ;  /* 0x009896800000995d */ /* 0x008fea0003900000 */
[----:B------:R-:W3:Y:S02]  /*8290*/  @!P1 SYNCS.PHASECHK.TRANS64 P1, [R2+URZ+0x50], R4 ;  /* 0x00005004020095a7 */ /* 0x000ee400080210ff */
[----:B---3--:R-:W-:Y:S05]  /*82a0*/  @!P1 BRA `(.L_x_98) ;  /* 0xfffffffc00f09947 */ /* 0x008fea000383ffff */
[----:B------:R-:W-:Y:S05]  /*82b0*/  BRA `(.L_x_97) ;  /* 0xffffffe000207947 */ /* 0x000fea000383ffff */
.L_x_100:
[----:B-1----:R1:W2:Y:S02]  /*82c0*/  SYNCS.PHASECHK.TRANS64.TRYWAIT P0, [R27+URZ+0xb0], R3 ;  /* 0x0000b0031b0075a7 */ /* 0x0022a400080011ff */
[----:B--2---:R-:W-:Y:S05]  /*82d0*/  @!P0 NANOSLEEP.SYNCS 0x989680 ;  /* 0x009896800000895d */ /* 0x004fea0003900000 */
[----:B------:R-:W2:Y:S02]  /*82e0*/  @!P0 SYNCS.PHASECHK.TRANS64 P0, [R27+URZ+0xb0], R3 ;  /* 0x0000b0031b0085a7 */ /* 0x000ea400080010ff */
[----:B--2---:R-:W-:Y:S05]  /*82f0*/  @!P0 BRA `(.L_x_100) ;  /* 0xfffffffc00f08947 */ /* 0x004fea000383ffff */
[----:B------:R-:W-:Y:S05]  /*8300*/  BRA `(.L_x_99) ;  /* 0xffffffe000707947 */ /* 0x000fea000383ffff */
.L_x_111:
[----:B-1----:R1:W2:Y:S02]  /*8310*/  SYNCS.PHASECHK.TRANS64.TRYWAIT P0, [R2+URZ+0x50], R63 ;  /* 0x0000503f020075a7 */ /* 0x0022a400080011ff */
[----:B--2---:R-:W-:Y:S05]  /*8320*/  @!P0 NANOSLEEP.SYNCS 0x989680 ;  /* 0x009896800000895d */ /* 0x004fea0003900000 */
[----:B------:R-:W2:Y:S02]  /*8330*/  @!P0 SYNCS.PHASECHK.TRANS64 P0, [R2+URZ+0x50], R63 ;  /* 0x0000503f020085a7 */ /* 0x000ea400080010ff */
[----:B--2---:R-:W-:Y:S05]  /*8340*/  @!P0 BRA `(.L_x_111) ;  /* 0xfffffffc00f08947 */ /* 0x004fea000383ffff */
[----:B------:R-:W-:Y:S05]  /*8350*/  BRA `(.L_x_110) ;  /* 0xffffffe800847947 */ /* 0x000fea000383ffff */
        .weak           $__internal_0_$__cuda_sm10x_tcgen05_guardrail_trap_col_being_dealloced_not_returned_by_alloc
        .type           $__internal_0_$__cuda_sm10x_tcgen05_guardrail_trap_col_being_dealloced_not_returned_by_alloc,@function
        .size           $__internal_0_$__cuda_sm10x_tcgen05_guardrail_trap_col_being_dealloced_not_returned_by_alloc,($__internal_1_$__cuda_sm10x_tcgen05_guardrail_trap_phase_invalid_during_alloc - $__internal_0_$__cuda_sm10x_tcgen05_guardrail_trap_col_being_dealloced_not_returned_by_alloc)
$__internal_0_$__cuda_sm10x_tcgen05_guardrail_trap_col_being_dealloced_not_returned_by_alloc:
[----:B------:R-:W-:Y:S05]  /*8360*/  BPT.TRAP 0x1 ;  /* 0x000000040000795c */ /* 0x000fea0000300000 */
[----:B------:R-:W-:-:S04]  /*8370*/  HFMA2 R3, -RZ, RZ, 0, 0 ;  /* 0x00000000ff037431 */ /* 0x000fc800000001ff */
[----:B------:R-:W-:Y:S05]  /*8380*/  RET.REL.NODEC R2 `(_ZN7cutlass13device_kernelINS_4gemm6kernel13GemmUniversalIN4cute5tupleIJiiiiEEENS1_10collective13CollectiveMmaINS1_35MainloopSm100TmaUmmaWarpSpecializedILi5ELi2ELi4ENS5_IJNS4_1CILi1EEENSA_ILi2EEESB_EEEEENS5_IJNSA_ILi64EEESF_NSA_ILi128EEEEEENS_10bfloat16_tENS5_IJlSB_lEEESI_SJ_NS4_8TiledMMAINS4_8MMA_AtomIJNS4_20SM100_MMA_F16BF16_SSISI_SI_fLi64ELi64ELNS4_4UMMA5MajorE0ELSO_0ELNSN_7ScaleInE0ELSP_0EEEEEENS4_6LayoutINS5_IJSB_SB_SB_EEENS5_IJNSA_ILi0EEESU_SU_EEEEENS5_IJNS4_10UnderscoreESX_SX_EEEEENS4_23SM90_TMA_LOAD_MULTICASTENS4_14ComposedLayoutINS4_7SwizzleILi3ELi4ELi3EEENS4_18smem_ptr_flag_bitsILi16EEENSS_INS5_IJNSA_ILi8EEESF_EEENS5_IJSF_SB_EEEEEEEvNS4_8identityENS4_13SM90_TMA_LOADES1A_vS1B_EENS_8epilogue10collective18CollectiveEpilogueINS1E_23Sm100TmaWarpSpecializedILi3ELi2ELi16ELb1ELb0EEEJSH_NS5_IJNSS_ISF_SB_EENSS_INSA_ILi32EEESB_EEEEESI_SJ_SI_SJ_NS1E_6fusion15FusionCallbacksIS1I_NS1N_17LinearCombinationISI_fSI_fLNS_15FloatRoundStyleE2EEESH_S1M_JEEENS4_5SM1004TMEM4LOAD26SM100_TMEM_LOAD_16dp256b4xES1C_NS11_INS12_ILi2ELi4ELi3EEES15_NSS_INS5_IJS16_S1K_EEENS5_IJS1K_SB_EEEEEEENS4_17SM75_U32x4_LDSM_NENS4_14SM90_TMA_STOREES21_NS4_17SM90_U32x4_STSM_NENS4_39AutoVectorizingCopyWithAssumedAlignmentILi128EEEEEEvvEEEEvNT_6ParamsE) ;  /* 0xffffff7c021c7950 */ /* 0x000fea0003c3ffff */
        .weak           $__internal_1_$__cuda_sm10x_tcgen05_guardrail_trap_phase_invalid_during_alloc
        .type           $__internal_1_$__cuda_sm10x_tcgen05_guardrail_trap_phase_invalid_during_alloc,@function
        .size           $__internal_1_$__cuda_sm10x_tcgen05_guardrail_trap_phase_invalid_during_alloc,($__internal_2_$__cuda_sm10x_tcgen05_guardrail_trap_unallocated_columns_being_dealloced - $__internal_1_$__cuda_sm10x_tcgen05_guardrail_trap_phase_invalid_during_alloc)
$__internal_1_$__cuda_sm10x_tcgen05_guardrail_trap_phase_invalid_during_alloc:
[----:B------:R-:W-:Y:S05]  /*8390*/  BPT.TRAP 0x1 ;  /* 0x000000040000795c */ /* 0x000fea0000300000 */
[----:B------:R-:W-:-:S04]  /*83a0*/  MOV R5, 0x0 ;  /* 0x0000000000057802 */ /* 0x000fc80000000f00 */
[----:B------:R-:W-:Y:S05]  /*83b0*/  RET.REL.NODEC R4 `(_ZN7cutlass13device_kernelINS_4gemm6kernel13GemmUniversalIN4cute5tupleIJiiiiEEENS1_10collective13CollectiveMmaINS1_35MainloopSm100TmaUmmaWarpSpecializedILi5ELi2ELi4ENS5_IJNS4_1CILi1EEENSA_ILi2EEESB_EEEEENS5_IJNSA_ILi64EEESF_NSA_ILi128EEEEEENS_10bfloat16_tENS5_IJlSB_lEEESI_SJ_NS4_8TiledMMAINS4_8MMA_AtomIJNS4_20SM100_MMA_F16BF16_SSISI_SI_fLi64ELi64ELNS4_4UMMA5MajorE0ELSO_0ELNSN_7ScaleInE0ELSP_0EEEEEENS4_6LayoutINS5_IJSB_SB_SB_EEENS5_IJNSA_ILi0EEESU_SU_EEEEENS5_IJNS4_10UnderscoreESX_SX_EEEEENS4_23SM90_TMA_LOAD_MULTICASTENS4_14ComposedLayoutINS4_7SwizzleILi3ELi4ELi3EEENS4_18smem_ptr_flag_bitsILi16EEENSS_INS5_IJNSA_ILi8EEESF_EEENS5_IJSF_SB_EEEEEEEvNS4_8identityENS4_13SM90_TMA_LOADES1A_vS1B_EENS_8epilogue10collective18CollectiveEpilogueINS1E_23Sm100TmaWarpSpecializedILi3ELi2ELi16ELb1ELb0EEEJSH_NS5_IJNSS_ISF_SB_EENSS_INSA_ILi32EEESB_EEEEESI_SJ_SI_SJ_NS1E_6fusion15FusionCallbacksIS1I_NS1N_17LinearCombinationISI_fSI_fLNS_15FloatRoundStyleE2EEESH_S1M_JEEENS4_5SM1004TMEM4LOAD26SM100_TMEM_LOAD_16dp256b4xES1C_NS11_INS12_ILi2ELi4ELi3EEES15_NSS_INS5_IJS16_S1K_EEENS5_IJS1K_SB_EEEEEEENS4_17SM75_U32x4_LDSM_NENS4_14SM90_TMA_STOREES21_NS4_17SM90_U32x4_STSM_NENS4_39AutoVectorizingCopyWithAssumedAlignmentILi128EEEEEEvvEEEEvNT_6ParamsE) ;  /* 0xffffff7c04107950 */ /* 0x000fea0003c3ffff */
        .weak           $__internal_2_$__cuda_sm10x_tcgen05_guardrail_trap_unallocated_columns_being_dealloced
        .type           $__internal_2_$__cuda_sm10x_tcgen05_guardrail_trap_unallocated_columns_being_dealloced,@function
        .size           $__internal_2_$__cuda_sm10x_tcgen05_guardrail_trap_unallocated_columns_being_dealloced,(.L_x_164 - $__internal_2_$__cuda_sm10x_tcgen05_guardrail_trap_unallocated_columns_being_dealloced)
$__internal_2_$__cuda_sm10x_tcgen05_guardrail_trap_unallocated_columns_being_dealloced:
[----:B------:R-:W-:Y:S05]  /*83c0*/  BPT.TRAP 0x1 ;  /* 0x000000040000795c */ /* 0x000fea0000300000 */
[----:B------:R-:W-:-:S04]  /*83d0*/  HFMA2 R3, -RZ, RZ, 0, 0 ;  /* 0x00000000ff037431 */ /* 0x000fc800000001ff */
[----:B------:R-:W-:Y:S05]  /*83e0*/  RET.REL.NODEC R2 `(_ZN7cutlass13device_kernelINS_4gemm6kernel13GemmUniversalIN4cute5tupleIJiiiiEEENS1_10collective13CollectiveMmaINS1_35MainloopSm100TmaUmmaWarpSpecializedILi5ELi2ELi4ENS5_IJNS4_1CILi1EEENSA_ILi2EEESB_EEEEENS5_IJNSA_ILi64EEESF_NSA_ILi128EEEEEENS_10bfloat16_tENS5_IJlSB_lEEESI_SJ_NS4_8TiledMMAINS4_8MMA_AtomIJNS4_20SM100_MMA_F16BF16_SSISI_SI_fLi64ELi64ELNS4_4UMMA5MajorE0ELSO_0ELNSN_7ScaleInE0ELSP_0EEEEEENS4_6LayoutINS5_IJSB_SB_SB_EEENS5_IJNSA_ILi0EEESU_SU_EEEEENS5_IJNS4_10UnderscoreESX_SX_EEEEENS4_23SM90_TMA_LOAD_MULTICASTENS4_14ComposedLayoutINS4_7SwizzleILi3ELi4ELi3EEENS4_18smem_ptr_flag_bitsILi16EEENSS_INS5_IJNSA_ILi8EEESF_EEENS5_IJSF_SB_EEEEEEEvNS4_8identityENS4_13SM90_TMA_LOADES1A_vS1B_EENS_8epilogue10collective18CollectiveEpilogueINS1E_23Sm100TmaWarpSpecializedILi3ELi2ELi16ELb1ELb0EEEJSH_NS5_IJNSS_ISF_SB_EENSS_INSA_ILi32EEESB_EEEEESI_SJ_SI_SJ_NS1E_6fusion15FusionCallbacksIS1I_NS1N_17LinearCombinationISI_fSI_fLNS_15FloatRoundStyleE2EEESH_S1M_JEEENS4_5SM1004TMEM4LOAD26SM100_TMEM_LOAD_16dp256b4xES1C_NS11_INS12_ILi2ELi4ELi3EEES15_NSS_INS5_IJS16_S1K_EEENS5_IJS1K_SB_EEEEEEENS4_17SM75_U32x4_LDSM_NENS4_14SM90_TMA_STOREES21_NS4_17SM90_U32x4_STSM_NENS4_39AutoVectorizingCopyWithAssumedAlignmentILi128EEEEEEvvEEEEvNT_6ParamsE) ;  /* 0xffffff7c02047950 */ /* 0x000fea0003c3ffff */
.L_x_163:
[----:B------:R-:W-:-:S00]  /*83f0*/  BRA `(.L_x_163) ;  /* 0xfffffffc00fc7947 */ /* 0x000fc0000383ffff */
[----:B------:R-:W-:-:S00]  /*8400*/  NOP ;  /* 0x0000000000007918 */ /* 0x000fc00000000000 */
[----:B------:R-:W-:-:S00]  /*8410*/  NOP ;  /* 0x0000000000007918 */ /* 0x000fc00000000000 */
[----:B------:R-:W-:-:S00]  /*8420*/  NOP ;  /* 0x0000000000007918 */ /* 0x000fc00000000000 */
[----:B------:R-:W-:-:S00]  /*8430*/  NOP ;  /* 0x0000000000007918 */ /* 0x000fc00000000000 */
[----:B------:R-:W-:-:S00]  /*8440*/  NOP ;  /* 0x0000000000007918 */ /* 0x000fc00000000000 */
[----:B------:R-:W-:-:S00]  /*8450*/  NOP ;  /* 0x0000000000007918 */ /* 0x000fc00000000000 */
[----:B------:R-:W-:-:S00]  /*8460*/  NOP ;  /* 0x0000000000007918 */ /* 0x000fc00000000000 */
[----:B------:R-:W-:-:S00]  /*8470*/  NOP ;  /* 0x0000000000007918 */ /* 0x000fc00000000000 */
.L_x_164:


//--------------------- .nv.global.init           --------------------------
	.section	.nv.global.init,"aw",@progbits
.nv.global.init:
	.type		$str$27,@object
	.size		$str$27,($str$28 - $str$27)
$str$27:
        /*0000*/ 	.byte	0x28, 0x61, 0x64, 0x64, 0x72, 0x65, 0x73, 0x73, 0x20, 0x26, 0x20, 0x6d, 0x61, 0x73, 0x6b, 0x29
        /*0010*/ 	.byte	0x20, 0x3d, 0x3d, 0x20, 0x30, 0x00
	.type		$str$28,@object
	.size		$str$28,($str$26 - $str$28)
$str$28:
        /*0016*/ 	.byte	0x2f, 0x74, 0x6d, 0x70, 0x2f, 0x63, 0x75, 0x74, 0x6c, 0x61, 0x73, 0x73, 0x5f, 0x73, 0x77, 0x65
        /*0026*/ 	.byte	0x65, 0x70, 0x5f, 0x73, 0x72, 0x63, 0x2f, 0x69, 0x6e, 0x63, 0x6c, 0x75, 0x64, 0x65, 0x2f, 0x63
        /*0036*/ 	.byte	0x75, 0x74, 0x65, 0x2f, 0x70, 0x6f, 0x69, 0x6e, 0x74, 0x65, 0x72, 0x5f, 0x66, 0x6c, 0x61, 0x67
        /*0046*/ 	.byte	0x67, 0x65, 0x64, 0x2e, 0x68, 0x70, 0x70, 0x00
	.type		$str$26,@object
	.size		$str$26,($str$25 - $str$26)
$str$26:
        /*004e*/ 	.byte	0x2f, 0x74, 0x6d, 0x70, 0x2f, 0x63, 0x75, 0x74, 0x6c, 0x61, 0x73, 0x73, 0x5f, 0x73, 0x77, 0x65
        /*005e*/ 	.byte	0x65, 0x70, 0x5f, 0x73, 0x72, 0x63, 0x2f, 0x69, 0x6e, 0x63, 0x6c, 0x75, 0x64, 0x65, 0x2f, 0x63
        /*006e*/ 	.byte	0x75, 0x74, 0x65, 0x2f, 0x61, 0x74, 0x6f, 0x6d, 0x2f, 0x63, 0x6f, 0x70, 0x79, 0x5f, 0x74, 0x72
        /*007e*/ 	.byte	0x61, 0x69, 0x74, 0x73, 0x5f, 0x73, 0x6d, 0x31, 0x30, 0x30, 0x2e, 0x68, 0x70, 0x70, 0x00
	.type		$str$25,@object
	.size		$str$25,(__unnamed_1 - $str$25)
$str$25:
        /*008d*/ 	.byte	0x28, 0x28, 0x75, 0x69, 0x6e, 0x74, 0x33, 0x32, 0x5f, 0x74, 0x28, 0x74, 0x68, 0x72, 0x65, 0x61
        /*009d*/ 	.byte	0x64, 0x49, 0x64, 0x78, 0x2e, 0x78, 0x29, 0x20, 0x2f, 0x20, 0x33, 0x32, 0x29, 0x20, 0x25, 0x20
        /*00ad*/ 	.byte	0x34, 0x29, 0x20, 0x3d, 0x3d, 0x20, 0x28, 0x28, 0x28, 0x74, 0x6d, 0x65, 0x6d, 0x5f, 0x61, 0x64
        /*00bd*/ 	.byte	0x64, 0x72, 0x20, 0x3e, 0x3e, 0x20, 0x31, 0x36, 0x29, 0x20, 0x2f, 0x20, 0x33, 0x32, 0x29, 0x20
        /*00cd*/ 	.byte	0x25, 0x20, 0x34, 0x29, 0x00
	.type		__unnamed_1,@object
	.size		__unnamed_1,(__unnamed_2 - __unnamed_1)
__unnamed_1:
        /*00d2*/ 	.byte	0x61, 0x75, 0x74, 0x6f, 0x20, 0x63, 0x75, 0x74, 0x65, 0x3a, 0x3a, 0x61, 0x73, 0x5f, 0x70, 0x6f
        /* <DEDUP_REMOVED lines=24> */
        /*0262*/ 	.byte	0x30, 0x34, 0x38, 0x3e, 0x3e, 0x3e, 0x3e, 0x5d, 0x00
	.type		__unnamed_2,@object
	.size		__unnamed_2,(.L_2 - __unnamed_2)
__unnamed_2:
        /* <DEDUP_REMOVED lines=45> */
        /*053b*/ 	.byte	0x3e, 0x3e, 0x3e, 0x5d, 0x00
.L_2:


//--------------------- .nv.shared._ZN7cutlass13device_kernelINS_4gemm6kernel13GemmUniversalIN4cute5tupleIJiiiiEEENS1_10collective13CollectiveMmaINS1_35MainloopSm100TmaUmmaWarpSpecializedILi5ELi2ELi4ENS5_IJNS4_1CILi1EEENSA_ILi2EEESB_EEEEENS5_IJNSA_ILi64EEESF_NSA_ILi128EEEEEENS_10bfloat16_tENS5_IJlSB_lEEESI_SJ_NS4_8TiledMMAINS4_8MMA_AtomIJNS4_20SM100_MMA_F16BF16_SSISI_SI_fLi64ELi64ELNS4_4UMMA5MajorE0ELSO_0ELNSN_7ScaleInE0ELSP_0EEEEEENS4_6LayoutINS5_IJSB_SB_SB_EEENS5_IJNSA_ILi0EEESU_SU_EEEEENS5_IJNS4_10UnderscoreESX_SX_EEEEENS4_23SM90_TMA_LOAD_MULTICASTENS4_14ComposedLayoutINS4_7SwizzleILi3ELi4ELi3EEENS4_18smem_ptr_flag_bitsILi16EEENSS_INS5_IJNSA_ILi8EEESF_EEENS5_IJSF_SB_EEEEEEEvNS4_8identityENS4_13SM90_TMA_LOADES1A_vS1B_EENS_8epilogue10collective18CollectiveEpilogueINS1E_23Sm100TmaWarpSpecializedILi3ELi2ELi16ELb1ELb0EEEJSH_NS5_IJNSS_ISF_SB_EENSS_INSA_ILi32EEESB_EEEEESI_SJ_SI_SJ_NS1E_6fusion15FusionCallbacksIS1I_NS1N_17LinearCombinationISI_fSI_fLNS_15FloatRoundStyleE2EEESH_S1M_JEEENS4_5SM1004TMEM4LOAD26SM100_TMEM_LOAD_16dp256b4xES1C_NS11_INS12_ILi2ELi4ELi3EEES15_NSS_INS5_IJS16_S1K_EEENS5_IJS1K_SB_EEEEEEENS4_17SM75_U32x4_LDSM_NENS4_14SM90_TMA_STOREES21_NS4_17SM90_U32x4_STSM_NENS4_39AutoVectorizingCopyWithAssumedAlignmentILi128EEEEEEvvEEEEvNT_6ParamsE --------------------------
	.section	.nv.shared._ZN7cutlass13device_kernelINS_4gemm6kernel13GemmUniversalIN4cute5tupleIJiiiiEEENS1_10collective13CollectiveMmaINS1_35MainloopSm100TmaUmmaWarpSpecializedILi5ELi2ELi4ENS5_IJNS4_1CILi1EEENSA_ILi2EEESB_EEEEENS5_IJNSA_ILi64EEESF_NSA_ILi128EEEEEENS_10bfloat16_tENS5_IJlSB_lEEESI_SJ_NS4_8TiledMMAINS4_8MMA_AtomIJNS4_20SM100_MMA_F16BF16_SSISI_SI_fLi64ELi64ELNS4_4UMMA5MajorE0ELSO_0ELNSN_7ScaleInE0ELSP_0EEEEEENS4_6LayoutINS5_IJSB_SB_SB_EEENS5_IJNSA_ILi0EEESU_SU_EEEEENS5_IJNS4_10UnderscoreESX_SX_EEEEENS4_23SM90_TMA_LOAD_MULTICASTENS4_14ComposedLayoutINS4_7SwizzleILi3ELi4ELi3EEENS4_18smem_ptr_flag_bitsILi16EEENSS_INS5_IJNSA_ILi8EEESF_EEENS5_IJSF_SB_EEEEEEEvNS4_8identityENS4_13SM90_TMA_LOADES1A_vS1B_EENS_8epilogue10collective18CollectiveEpilogueINS1E_23Sm100TmaWarpSpecializedILi3ELi2ELi16ELb1ELb0EEEJSH_NS5_IJNSS_ISF_SB_EENSS_INSA_ILi32EEESB_EEEEESI_SJ_SI_SJ_NS1E_6fusion15FusionCallbacksIS1I_NS1N_17LinearCombinationISI_fSI_fLNS_15FloatRoundStyleE2EEESH_S1M_JEEENS4_5SM1004TMEM4LOAD26SM100_TMEM_LOAD_16dp256b4xES1C_NS11_INS12_ILi2ELi4ELi3EEES15_NSS_INS5_IJS16_S1K_EEENS5_IJS1K_SB_EEEEEEENS4_17SM75_U32x4_LDSM_NENS4_14SM90_TMA_STOREES21_NS4_17SM90_U32x4_STSM_NENS4_39AutoVectorizingCopyWithAssumedAlignmentILi128EEEEEEvvEEEEvNT_6ParamsE,"aw",@nobits
	.sectionflags	@""
	.align	16
	.zero		1024


//--------------------- .nv.shared.reserved.0     --------------------------
	.section	.nv.shared.reserved.0,"aw",@nobits
	.weak		__nv_reservedSMEM_offset_0_alias
	.size		__nv_reservedSMEM_offset_0_alias, 0, 64
	.other		__nv_reservedSMEM_offset_0_alias,@"STO_CUDA_RESERVED_SHARED STV_DEFAULT"
__nv_reservedSMEM_offset_0_alias:
	.zero		0
.nv.shared.reserved.0:
	.zero		64
	.weak		__nv_reservedSMEM_tcgen05_partition
	.type		__nv_reservedSMEM_tcgen05_partition,@object
	.size		__nv_reservedSMEM_tcgen05_partition,(.L_0 - __nv_reservedSMEM_tcgen05_partition)
__nv_reservedSMEM_tcgen05_partition:
	.zero		32
.L_0:


//--------------------- .nv.global                --------------------------
	.section	.nv.global,"aw",@nobits
.nv.global:
	.type		_ZN39_INTERNAL_64596386_4_k_cu_a07397b8_68764cute1_E,@object
	.size		_ZN39_INTERNAL_64596386_4_k_cu_a07397b8_68764cute1_E,(_ZN39_INTERNAL_64596386_4_k_cu_a07397b8_68764cuda3std3__45__cpo6cbeginE - _ZN39_INTERNAL_64596386_4_k_cu_a07397b8_68764cute1_E)
_ZN39_INTERNAL_64596386_4_k_cu_a07397b8_68764cute1_E:
	.zero		1
	.type		_ZN39_INTERNAL_64596386_4_k_cu_a07397b8_68764cuda3std3__45__cpo6cbeginE,@object
	.size		_ZN39_INTERNAL_64596386_4_k_cu_a07397b8_68764cuda3std3__45__cpo6cbeginE,(_ZN39_INTERNAL_64596386_4_k_cu_a07397b8_68764cuda3std3__48in_placeE - _ZN39_INTERNAL_64596386_4_k_cu_a07397b8_68764cuda3std3__45__cpo6cbeginE)
_ZN39_INTERNAL_64596386_4_k_cu_a07397b8_68764cuda3std3__45__cpo6cbeginE:
	.zero		1
	.type		_ZN39_INTERNAL_64596386_4_k_cu_a07397b8_68764cuda3std3__48in_placeE,@object
	.size		_ZN39_INTERNAL_64596386_4_k_cu_a07397b8_68764cuda3std3__48in_placeE,(_ZN39_INTERNAL_64596386_4_k_cu_a07397b8_68764cuda3std6ranges3__45__cpo9iter_moveE - _ZN39_INTERNAL_64596386_4_k_cu_a07397b8_68764cuda3std3__48in_placeE)
_ZN39_INTERNAL_64596386_4_k_cu_a07397b8_68764cuda3std3__48in_placeE:
	.zero		1
	.type		_ZN39_INTERNAL_64596386_4_k_cu_a07397b8_68764cuda3std6ranges3__45__cpo9iter_moveE,@object
	.size		_ZN39_INTERNAL_64596386_4_k_cu_a07397b8_68764cuda3std6ranges3__45__cpo9iter_moveE,(_ZN39_INTERNAL_64596386_4_k_cu_a07397b8_68764cuda3std3__45__cpo5beginE - _ZN39_INTERNAL_64596386_4_k_cu_a07397b8_68764cuda3std6ranges3__45__cpo9iter_moveE)
_ZN39_INTERNAL_64596386_4_k_cu_a07397b8_68764cuda3std6ranges3__45__cpo9iter_moveE:
	.zero		1
	.type		_ZN39_INTERNAL_64596386_4_k_cu_a07397b8_68764cuda3std3__45__cpo5beginE,@object
	.size		_ZN39_INTERNAL_64596386_4_k_cu_a07397b8_68764cuda3std3__45__cpo5beginE,(_ZN39_INTERNAL_64596386_4_k_cu_a07397b8_68764cuda3std3__441_GLOBAL__N__64596386_4_k_cu_a07397b8_68766ignoreE - _ZN39_INTERNAL_64596386_4_k_cu_a07397b8_68764cuda3std3__45__cpo5beginE)
_ZN39_INTERNAL_64596386_4_k_cu_a07397b8_68764cuda3std3__45__cpo5beginE:
	.zero		1
	.type		_ZN39_INTERNAL_64596386_4_k_cu_a07397b8_68764cuda3std3__441_GLOBAL__N__64596386_4_k_cu_a07397b8_68766ignoreE,@object
	.size		_ZN39_INTERNAL_64596386_4_k_cu_a07397b8_68764cuda3std3__441_GLOBAL__N__64596386_4_k_cu_a07397b8_68766ignoreE,(_ZN39_INTERNAL_64596386_4_k_cu_a07397b8_68764cute7productE - _ZN39_INTERNAL_64596386_4_k_cu_a07397b8_68764cuda3std3__441_GLOBAL__N__64596386_4_k_cu_a07397b8_68766ignoreE)
_ZN39_INTERNAL_64596386_4_k_cu_a07397b8_68764cuda3std3__441_GLOBAL__N__64596386_4_k_cu_a07397b8_68766ignoreE:
	.zero		1
	.type		_ZN39_INTERNAL_64596386_4_k_cu_a07397b8_68764cute7productE,@object
	.size		_ZN39_INTERNAL_64596386_4_k_cu_a07397b8_68764cute7productE,(_ZN39_INTERNAL_64596386_4_k_cu_a07397b8_68764cuda3std3__45__cpo3endE - _ZN39_INTERNAL_64596386_4_k_cu_a07397b8_68764cute7productE)
_ZN39_INTERNAL_64596386_4_k_cu_a07397b8_68764cute7productE:
	.zero		1
	.type		_ZN39_INTERNAL_64596386_4_k_cu_a07397b8_68764cuda3std3__45__cpo3endE,@object
	.size		_ZN39_INTERNAL_64596386_4_k_cu_a07397b8_68764cuda3std3__45__cpo3endE,(_ZN39_INTERNAL_64596386_4_k_cu_a07397b8_68764cuda3std3__419piecewise_constructE - _ZN39_INTERNAL_64596386_4_k_cu_a07397b8_68764cuda3std3__45__cpo3endE)
_ZN39_INTERNAL_64596386_4_k_cu_a07397b8_68764cuda3std3__45__cpo3endE:
	.zero		1
	.type		_ZN39_INTERNAL_64596386_4_k_cu_a07397b8_68764cuda3std3__419piecewise_constructE,@object
	.size		_ZN39_INTERNAL_64596386_4_k_cu_a07397b8_68764cuda3std3__419piecewise_constructE,(_ZN39_INTERNAL_64596386_4_k_cu_a07397b8_68764cuda3std3__45__cpo4cendE - _ZN39_INTERNAL_64596386_4_k_cu_a07397b8_68764cuda3std3__419piecewise_constructE)
_ZN39_INTERNAL_64596386_4_k_cu_a07397b8_68764cuda3std3__419piecewise_constructE:
	.zero		1
	.type		_ZN39_INTERNAL_64596386_4_k_cu_a07397b8_68764cuda3std3__45__cpo4cendE,@object
	.size		_ZN39_INTERNAL_64596386_4_k_cu_a07397b8_68764cuda3std3__45__cpo4cendE,(_ZN39_INTERNAL_64596386_4_k_cu_a07397b8_68764cuda3std6ranges3__45__cpo4swapE - _ZN39_INTERNAL_64596386_4_k_cu_a07397b8_68764cuda3std3__45__cpo4cendE)
_ZN39_INTERNAL_64596386_4_k_cu_a07397b8_68764cuda3std3__45__cpo4cendE:
	.zero		1
	.type		_ZN39_INTERNAL_64596386_4_k_cu_a07397b8_68764cuda3std6ranges3__45__cpo4swapE,@object
	.size		_ZN39_INTERNAL_64596386_4_k_cu_a07397b8_68764cuda3std6ranges3__45__cpo4swapE,(.L_10 - _ZN39_INTERNAL_64596386_4_k_cu_a07397b8_68764cuda3std6ranges3__45__cpo4swapE)
_ZN39_INTERNAL_64596386_4_k_cu_a07397b8_68764cuda3std6ranges3__45__cpo4swapE:
	.zero		1
.L_10:


//--------------------- .nv.constant0._ZN7cutlass13device_kernelINS_4gemm6kernel13GemmUniversalIN4cute5tupleIJiiiiEEENS1_10collective13CollectiveMmaINS1_35MainloopSm100TmaUmmaWarpSpecializedILi5ELi2ELi4ENS5_IJNS4_1CILi1EEENSA_ILi2EEESB_EEEEENS5_IJNSA_ILi64EEESF_NSA_ILi128EEEEEENS_10bfloat16_tENS5_IJlSB_lEEESI_SJ_NS4_8TiledMMAINS4_8MMA_AtomIJNS4_20SM100_MMA_F16BF16_SSISI_SI_fLi64ELi64ELNS4_4UMMA5MajorE0ELSO_0ELNSN_7ScaleInE0ELSP_0EEEEEENS4_6LayoutINS5_IJSB_SB_SB_EEENS5_IJNSA_ILi0EEESU_SU_EEEEENS5_IJNS4_10UnderscoreESX_SX_EEEEENS4_23SM90_TMA_LOAD_MULTICASTENS4_14ComposedLayoutINS4_7SwizzleILi3ELi4ELi3EEENS4_18smem_ptr_flag_bitsILi16EEENSS_INS5_IJNSA_ILi8EEESF_EEENS5_IJSF_SB_EEEEEEEvNS4_8identityENS4_13SM90_TMA_LOADES1A_vS1B_EENS_8epilogue10collective18CollectiveEpilogueINS1E_23Sm100TmaWarpSpecializedILi3ELi2ELi16ELb1ELb0EEEJSH_NS5_IJNSS_ISF_SB_EENSS_INSA_ILi32EEESB_EEEEESI_SJ_SI_SJ_NS1E_6fusion15FusionCallbacksIS1I_NS1N_17LinearCombinationISI_fSI_fLNS_15FloatRoundStyleE2EEESH_S1M_JEEENS4_5SM1004TMEM4LOAD26SM100_TMEM_LOAD_16dp256b4xES1C_NS11_INS12_ILi2ELi4ELi3EEES15_NSS_INS5_IJS16_S1K_EEENS5_IJS1K_SB_EEEEEEENS4_17SM75_U32x4_LDSM_NENS4_14SM90_TMA_STOREES21_NS4_17SM90_U32x4_STSM_NENS4_39AutoVectorizingCopyWithAssumedAlignmentILi128EEEEEEvvEEEEvNT_6ParamsE --------------------------
	.section	.nv.constant0._ZN7cutlass13device_kernelINS_4gemm6kernel13GemmUniversalIN4cute5tupleIJiiiiEEENS1_10collective13CollectiveMmaINS1_35MainloopSm100TmaUmmaWarpSpecializedILi5ELi2ELi4ENS5_IJNS4_1CILi1EEENSA_ILi2EEESB_EEEEENS5_IJNSA_ILi64EEESF_NSA_ILi128EEEEEENS_10bfloat16_tENS5_IJlSB_lEEESI_SJ_NS4_8TiledMMAINS4_8MMA_AtomIJNS4_20SM100_MMA_F16BF16_SSISI_SI_fLi64ELi64ELNS4_4UMMA5MajorE0ELSO_0ELNSN_7ScaleInE0ELSP_0EEEEEENS4_6LayoutINS5_IJSB_SB_SB_EEENS5_IJNSA_ILi0EEESU_SU_EEEEENS5_IJNS4_10UnderscoreESX_SX_EEEEENS4_23SM90_TMA_LOAD_MULTICASTENS4_14ComposedLayoutINS4_7SwizzleILi3ELi4ELi3EEENS4_18smem_ptr_flag_bitsILi16EEENSS_INS5_IJNSA_ILi8EEESF_EEENS5_IJSF_SB_EEEEEEEvNS4_8identityENS4_13SM90_TMA_LOADES1A_vS1B_EENS_8epilogue10collective18CollectiveEpilogueINS1E_23Sm100TmaWarpSpecializedILi3ELi2ELi16ELb1ELb0EEEJSH_NS5_IJNSS_ISF_SB_EENSS_INSA_ILi32EEESB_EEEEESI_SJ_SI_SJ_NS1E_6fusion15FusionCallbacksIS1I_NS1N_17LinearCombinationISI_fSI_fLNS_15FloatRoundStyleE2EEESH_S1M_JEEENS4_5SM1004TMEM4LOAD26SM100_TMEM_LOAD_16dp256b4xES1C_NS11_INS12_ILi2ELi4ELi3EEES15_NSS_INS5_IJS16_S1K_EEENS5_IJS1K_SB_EEEEEEENS4_17SM75_U32x4_LDSM_NENS4_14SM90_TMA_STOREES21_NS4_17SM90_U32x4_STSM_NENS4_39AutoVectorizingCopyWithAssumedAlignmentILi128EEEEEEvvEEEEvNT_6ParamsE,"a",@progbits
	.sectionflags	@""
	.align	4
.nv.constant0._ZN7cutlass13device_kernelINS_4gemm6kernel13GemmUniversalIN4cute5tupleIJiiiiEEENS1_10collective13CollectiveMmaINS1_35MainloopSm100TmaUmmaWarpSpecializedILi5ELi2ELi4ENS5_IJNS4_1CILi1EEENSA_ILi2EEESB_EEEEENS5_IJNSA_ILi64EEESF_NSA_ILi128EEEEEENS_10bfloat16_tENS5_IJlSB_lEEESI_SJ_NS4_8TiledMMAINS4_8MMA_AtomIJNS4_20SM100_MMA_F16BF16_SSISI_SI_fLi64ELi64ELNS4_4UMMA5MajorE0ELSO_0ELNSN_7ScaleInE0ELSP_0EEEEEENS4_6LayoutINS5_IJSB_SB_SB_EEENS5_IJNSA_ILi0EEESU_SU_EEEEENS5_IJNS4_10UnderscoreESX_SX_EEEEENS4_23SM90_TMA_LOAD_MULTICASTENS4_14ComposedLayoutINS4_7SwizzleILi3ELi4ELi3EEENS4_18smem_ptr_flag_bitsILi16EEENSS_INS5_IJNSA_ILi8EEESF_EEENS5_IJSF_SB_EEEEEEEvNS4_8identityENS4_13SM90_TMA_LOADES1A_vS1B_EENS_8epilogue10collective18CollectiveEpilogueINS1E_23Sm100TmaWarpSpecializedILi3ELi2ELi16ELb1ELb0EEEJSH_NS5_IJNSS_ISF_SB_EENSS_INSA_ILi32EEESB_EEEEESI_SJ_SI_SJ_NS1E_6fusion15FusionCallbacksIS1I_NS1N_17LinearCombinationISI_fSI_fLNS_15FloatRoundStyleE2EEESH_S1M_JEEENS4_5SM1004TMEM4LOAD26SM100_TMEM_LOAD_16dp256b4xES1C_NS11_INS12_ILi2ELi4ELi3EEES15_NSS_INS5_IJS16_S1K_EEENS5_IJS1K_SB_EEEEEEENS4_17SM75_U32x4_LDSM_NENS4_14SM90_TMA_STOREES21_NS4_17SM90_U32x4_STSM_NENS4_39AutoVectorizingCopyWithAssumedAlignmentILi128EEEEEEvvEEEEvNT_6ParamsE:
	.zero		2944


//--------------------- SYMBOLS --------------------------

	.type		.nv.reservedSmem.offset0,@object
	.size		.nv.reservedSmem.offset0,0x4
	.type		.nv.reservedSmem.cap,@object
	.size		.nv.reservedSmem.cap,0x4
	.type		__assertfail,@function
